//
// Generated by NVIDIA NVVM Compiler
//
// Compiler Build ID: CL-36424714
// Cuda compilation tools, release 13.0, V13.0.88
// Based on NVVM 20.0.0
//

.version 9.0
.target sm_100
.address_size 64

	// .globl	_Z11vv_update_rPfS_S_S_
.extern .func  (.param .b32 func_retval0) vprintf
(
	.param .b64 vprintf_param_0,
	.param .b64 vprintf_param_1
)
;
.func  (.param .b64 func_retval0) __internal_accurate_pow
(
	.param .b64 __internal_accurate_pow_param_0,
	.param .b64 __internal_accurate_pow_param_1
)
;
.extern .shared .align 16 .b8 shared[];
.global .align 1 .b8 $str[12] = {40, 37, 102, 44, 37, 102, 44, 37, 102, 41, 10};

.visible .entry _Z11vv_update_rPfS_S_S_(
	.param .u64 .ptr .align 1 _Z11vv_update_rPfS_S_S__param_0,
	.param .u64 .ptr .align 1 _Z11vv_update_rPfS_S_S__param_1,
	.param .u64 .ptr .align 1 _Z11vv_update_rPfS_S_S__param_2,
	.param .u64 .ptr .align 1 _Z11vv_update_rPfS_S_S__param_3
)
{
	.reg .pred 	%p<17>;
	.reg .b32 	%r<25>;
	.reg .b32 	%f<53>;
	.reg .b64 	%rd<13>;

	ld.param.u64 	%rd2, [_Z11vv_update_rPfS_S_S__param_0];
	ld.param.u64 	%rd3, [_Z11vv_update_rPfS_S_S__param_1];
	ld.param.u64 	%rd4, [_Z11vv_update_rPfS_S_S__param_2];
	ld.param.u64 	%rd5, [_Z11vv_update_rPfS_S_S__param_3];
	mov.u32 	%r12, %ctaid.x;
	mov.u32 	%r13, %nctaid.x;
	mov.u32 	%r14, %tid.x;
	mad.lo.s32 	%r1, %r13, %r14, %r12;
	setp.gt.s32 	%p1, %r1, 6143;
	@%p1 bra 	$L__BB0_14;
	cvta.to.global.u64 	%rd6, %rd5;
	cvta.to.global.u64 	%rd7, %rd3;
	cvta.to.global.u64 	%rd8, %rd2;
	cvta.to.global.u64 	%rd9, %rd4;
	ld.global.f32 	%f1, [%rd6];
	mul.wide.s32 	%rd10, %r1, 4;
	add.s64 	%rd1, %rd7, %rd10;
	ld.global.f32 	%f21, [%rd1];
	add.s64 	%rd11, %rd8, %rd10;
	ld.global.f32 	%f22, [%rd11];
	fma.rn.f32 	%f23, %f22, 0f3B03126F, %f21;
	add.s64 	%rd12, %rd9, %rd10;
	ld.global.f32 	%f24, [%rd12];
	fma.rn.f32 	%f2, %f24, 0f3B83126F, %f23;
	abs.f32 	%f3, %f1;
	abs.f32 	%f52, %f2;
	setp.lt.f32 	%p2, %f52, %f3;
	@%p2 bra 	$L__BB0_13;
	mul.f32 	%f5, %f3, 0f4B000000;
	setp.gtu.f32 	%p3, %f52, %f5;
	@%p3 bra 	$L__BB0_9;
	div.approx.f32 	%f25, %f52, %f3;
	cvt.rzi.f32.f32 	%f50, %f25;
	neg.f32 	%f7, %f3;
	fma.rn.f32 	%f8, %f7, %f50, %f52;
	mov.b32 	%r2, %f8;
	mov.b32 	%r15, %f3;
	setp.lt.u32 	%p4, %r2, %r15;
	@%p4 bra 	$L__BB0_8;
	setp.lt.u32 	%p5, %r2, -2147483647;
	@%p5 bra 	$L__BB0_6;
	add.f32 	%f30, %f50, 0fBF800000;
	setp.lt.f32 	%p8, %f8, %f7;
	add.f32 	%f31, %f30, 0fBF800000;
	selp.f32 	%f50, %f31, %f30, %p8;
	bra.uni 	$L__BB0_8;
$L__BB0_6:
	add.f32 	%f50, %f50, 0f3F800000;
	add.f32 	%f26, %f3, %f3;
	setp.ltu.f32 	%p6, %f8, %f26;
	@%p6 bra 	$L__BB0_8;
	add.f32 	%f27, %f50, 0f3F800000;
	fma.rn.f32 	%f28, %f3, 0fC0400000, %f8;
	setp.ge.f32 	%p7, %f28, 0f00000000;
	add.f32 	%f29, %f27, 0f3F800000;
	selp.f32 	%f50, %f29, %f27, %p7;
$L__BB0_8:
	fma.rn.f32 	%f52, %f7, %f50, %f52;
	bra.uni 	$L__BB0_13;
$L__BB0_9:
	mov.b32 	%r3, %f52;
	mov.b32 	%r16, %f5;
	and.b32  	%r4, %r16, -8388608;
	and.b32  	%r17, %r3, 8388607;
	or.b32  	%r23, %r17, 1065353216;
	and.b32  	%r18, %r16, 8388607;
	or.b32  	%r6, %r18, 1065353216;
	mov.b32 	%f51, %r23;
	sub.s32 	%r19, %r3, %r4;
	and.b32  	%r20, %r19, -8388608;
	add.s32 	%r24, %r20, 192937984;
	setp.eq.s32 	%p9, %r24, 0;
	@%p9 bra 	$L__BB0_12;
	mov.b32 	%f32, %r6;
	rcp.approx.ftz.f32 	%f15, %f32;
	neg.f32 	%f16, %f32;
$L__BB0_11:
	min.u32 	%r21, %r24, 192937984;
	add.s32 	%r22, %r23, %r21;
	mov.b32 	%f33, %r22;
	mul.f32 	%f34, %f15, %f33;
	fma.rn.f32 	%f35, %f16, %f34, %f33;
	fma.rn.f32 	%f36, %f35, %f15, %f34;
	fma.rn.f32 	%f37, %f16, %f36, %f33;
	fma.rz.f32 	%f38, %f37, %f15, %f36;
	cvt.rzi.f32.f32 	%f39, %f38;
	fma.rn.f32 	%f51, %f16, %f39, %f33;
	sub.s32 	%r24, %r24, %r21;
	mov.b32 	%r23, %f51;
	setp.ne.s32 	%p10, %r24, 0;
	setp.ne.s32 	%p11, %r23, 0;
	and.pred  	%p12, %p10, %p11;
	@%p12 bra 	$L__BB0_11;
$L__BB0_12:
	mov.b32 	%f41, %r4;
	setp.leu.f32 	%p13, %f3, 0f00000000;
	setp.gt.u32 	%p14, %r3, 2139095039;
	selp.f32 	%f42, 0f7FFFFFFF, %f41, %p14;
	selp.f32 	%f43, 0f7FFFFFFF, %f42, %p13;
	mul.f32 	%f44, %f51, 0f34000000;
	mul.f32 	%f52, %f43, %f44;
$L__BB0_13:
	abs.f32 	%f45, %f52;
	setp.nan.f32 	%p15, %f45, %f45;
	copysign.f32 	%f46, %f2, %f52;
	selp.f32 	%f47, %f52, %f46, %p15;
	setp.lt.f32 	%p16, %f47, 0f00000000;
	add.f32 	%f48, %f1, %f47;
	selp.f32 	%f49, %f48, %f47, %p16;
	st.global.f32 	[%rd1], %f49;
$L__BB0_14:
	ret;

}
	// .globl	_Z11vv_update_vPfS_S_S_
.visible .entry _Z11vv_update_vPfS_S_S_(
	.param .u64 .ptr .align 1 _Z11vv_update_vPfS_S_S__param_0,
	.param .u64 .ptr .align 1 _Z11vv_update_vPfS_S_S__param_1,
	.param .u64 .ptr .align 1 _Z11vv_update_vPfS_S_S__param_2,
	.param .u64 .ptr .align 1 _Z11vv_update_vPfS_S_S__param_3
)
{
	.reg .pred 	%p<2>;
	.reg .b32 	%r<5>;
	.reg .b32 	%f<4>;
	.reg .b64 	%rd<8>;

	ld.param.u64 	%rd1, [_Z11vv_update_vPfS_S_S__param_0];
	ld.param.u64 	%rd2, [_Z11vv_update_vPfS_S_S__param_2];
	mov.u32 	%r2, %ctaid.x;
	mov.u32 	%r3, %nctaid.x;
	mov.u32 	%r4, %tid.x;
	mad.lo.s32 	%r1, %r3, %r4, %r2;
	setp.gt.s32 	%p1, %r1, 6143;
	@%p1 bra 	$L__BB1_2;
	cvta.to.global.u64 	%rd3, %rd2;
	cvta.to.global.u64 	%rd4, %rd1;
	mul.wide.s32 	%rd5, %r1, 4;
	add.s64 	%rd6, %rd3, %rd5;
	ld.global.f32 	%f1, [%rd6];
	add.s64 	%rd7, %rd4, %rd5;
	ld.global.f32 	%f2, [%rd7];
	fma.rn.f32 	%f3, %f2, 0f3B03126F, %f1;
	st.global.f32 	[%rd6], %f3;
$L__BB1_2:
	ret;

}
	// .globl	_Z19calcForces_intraboxPfS_PiS0_S_
.visible .entry _Z19calcForces_intraboxPfS_PiS0_S_(
	.param .u64 .ptr .align 1 _Z19calcForces_intraboxPfS_PiS0_S__param_0,
	.param .u64 .ptr .align 1 _Z19calcForces_intraboxPfS_PiS0_S__param_1,
	.param .u64 .ptr .align 1 _Z19calcForces_intraboxPfS_PiS0_S__param_2,
	.param .u64 .ptr .align 1 _Z19calcForces_intraboxPfS_PiS0_S__param_3,
	.param .u64 .ptr .align 1 _Z19calcForces_intraboxPfS_PiS0_S__param_4
)
{
	.local .align 8 .b8 	__local_depot2[40];
	.reg .b64 	%SP;
	.reg .b64 	%SPL;
	.reg .pred 	%p<42>;
	.reg .b16 	%rs<6>;
	.reg .b32 	%r<68>;
	.reg .b32 	%f<37>;
	.reg .b64 	%rd<60>;
	.reg .b64 	%fd<36>;

	mov.u64 	%SPL, __local_depot2;
	cvta.local.u64 	%SP, %SPL;
	ld.param.u64 	%rd21, [_Z19calcForces_intraboxPfS_PiS0_S__param_0];
	ld.param.u64 	%rd22, [_Z19calcForces_intraboxPfS_PiS0_S__param_1];
	ld.param.u64 	%rd23, [_Z19calcForces_intraboxPfS_PiS0_S__param_3];
	ld.param.u64 	%rd24, [_Z19calcForces_intraboxPfS_PiS0_S__param_4];
	cvta.to.global.u64 	%rd1, %rd22;
	cvta.to.global.u64 	%rd25, %rd23;
	cvta.to.global.u64 	%rd26, %rd24;
	add.u64 	%rd2, %SPL, 0;
	add.u64 	%rd3, %SPL, 8;
	ld.global.f32 	%f1, [%rd26];
	mov.u32 	%r26, %ctaid.x;
	mov.u32 	%r27, %ctaid.y;
	mov.u32 	%r28, %nctaid.y;
	mov.u32 	%r29, %ctaid.z;
	mov.u32 	%r30, %nctaid.z;
	mad.lo.s32 	%r31, %r29, %r30, %r27;
	mad.lo.s32 	%r32, %r31, %r28, %r26;
	mul.wide.s32 	%rd29, %r32, 4;
	add.s64 	%rd30, %rd25, %rd29;
	ld.global.u32 	%r1, [%rd30];
	ld.global.u32 	%r2, [%rd30+4];
	sub.s32 	%r3, %r2, %r1;
	mov.u32 	%r33, shared;
	cvt.u64.u32 	%rd31, %r33;
	cvta.shared.u64 	%rd32, %rd31;
	st.local.u64 	[%rd2], %rd32;
	mul.lo.s32 	%r34, %r3, 3;
	mul.wide.s32 	%rd4, %r34, 4;
	add.s64 	%rd33, %rd32, %rd4;
	st.local.u64 	[%rd3], %rd33;
	mul.lo.s32 	%r4, %r1, 3;
	setp.eq.s32 	%p3, %r3, 0;
	@%p3 bra 	$L__BB2_3;
	mul.wide.s32 	%rd35, %r4, 4;
	add.s64 	%rd5, %rd1, %rd35;
	mov.b64 	%rd56, 0;
$L__BB2_2:
	add.s64 	%rd36, %rd5, %rd56;
	ld.global.u8 	%rs1, [%rd36];
	add.s64 	%rd37, %rd2, %rd56;
	st.local.u8 	[%rd37], %rs1;
	add.s64 	%rd56, %rd56, 1;
	setp.lt.u64 	%p4, %rd56, %rd4;
	@%p4 bra 	$L__BB2_2;
$L__BB2_3:
	setp.lt.u64 	%p5, %rd4, 8;
	@%p5 bra 	$L__BB2_6;
	shr.u64 	%rd8, %rd4, 3;
	mov.b64 	%rd57, 0;
$L__BB2_5:
	mov.b32 	%r35, 0;
	st.local.v2.u32 	[%rd3], {%r35, %r35};
	add.s64 	%rd57, %rd57, 1;
	setp.lt.u64 	%p6, %rd57, %rd8;
	@%p6 bra 	$L__BB2_5;
$L__BB2_6:
	and.b64  	%rd11, %rd4, 4;
	setp.eq.s64 	%p7, %rd11, 0;
	@%p7 bra 	$L__BB2_9;
	and.b64  	%rd12, %rd4, -8;
	mov.b64 	%rd58, 0;
$L__BB2_8:
	add.s64 	%rd40, %rd12, %rd58;
	add.s64 	%rd41, %rd3, %rd40;
	mov.b16 	%rs2, 0;
	st.local.u8 	[%rd41], %rs2;
	add.s64 	%rd58, %rd58, 1;
	setp.lt.u64 	%p8, %rd58, %rd11;
	@%p8 bra 	$L__BB2_8;
$L__BB2_9:
	mov.u32 	%r36, %ntid.x;
	cvt.u16.u32 	%rs3, %r36;
	div.u16 	%rs4, 54, %rs3;
	cvt.u32.u16 	%r5, %rs4;
	mov.u32 	%r37, %tid.x;
	mul.lo.s32 	%r64, %r37, %r5;
	setp.gt.u32 	%p9, %r36, 54;
	@%p9 bra 	$L__BB2_28;
	ld.local.u64 	%rd15, [%rd2];
	mov.f64 	%fd11, 0dC01C000000000000;
	{
	.reg .b32 %temp; 
	mov.b64 	{%temp, %r7}, %fd11;
	}
	and.b32  	%r8, %r7, 2146435072;
	setp.eq.s32 	%p10, %r8, 1074790400;
	setp.lt.s32 	%p11, %r7, 0;
	selp.b32 	%r9, 0, 2146435072, %p11;
	and.b32  	%r38, %r7, 2147483647;
	setp.ne.s32 	%p12, %r38, 1071644672;
	and.pred  	%p1, %p10, %p12;
	mov.f64 	%fd12, 0dC010000000000000;
	{
	.reg .b32 %temp; 
	mov.b64 	{%temp, %r10}, %fd12;
	}
	and.b32  	%r11, %r10, 2146435072;
	setp.eq.s32 	%p13, %r11, 1072693248;
	setp.lt.s32 	%p14, %r10, 0;
	selp.b32 	%r12, 0, 2146435072, %p14;
	and.b32  	%r39, %r10, 2147483647;
	setp.ne.s32 	%p15, %r39, 1071644672;
	and.pred  	%p2, %p13, %p15;
	or.b32  	%r13, %r12, -2147483648;
	ld.local.u64 	%rd16, [%rd3];
	sub.s32 	%r14, %r1, %r2;
	add.s32 	%r15, %r64, %r5;
	selp.b32 	%r58, %r13, %r12, %p2;
$L__BB2_11:
	setp.ge.s32 	%p16, %r64, %r3;
	@%p16 bra 	$L__BB2_27;
	setp.lt.s32 	%p17, %r3, 1;
	@%p17 bra 	$L__BB2_27;
	mul.lo.s32 	%r41, %r64, 3;
	mul.wide.u32 	%rd42, %r41, 4;
	add.s64 	%rd43, %rd15, %rd42;
	ld.f32 	%f2, [%rd43];
	ld.f32 	%f3, [%rd43+4];
	ld.f32 	%f4, [%rd43+8];
	add.s64 	%rd17, %rd16, %rd42;
	neg.s32 	%r66, %r64;
	mov.b32 	%r65, 0;
	mov.u32 	%r67, %r14;
$L__BB2_14:
	setp.eq.s32 	%p18, %r66, 0;
	@%p18 bra 	$L__BB2_26;
	setp.lt.s32 	%p19, %r7, 0;
	setp.eq.s32 	%p20, %r8, 1074790400;
	mul.wide.u32 	%rd44, %r65, 4;
	add.s64 	%rd45, %rd15, %rd44;
	ld.f32 	%f9, [%rd45];
	sub.f32 	%f10, %f2, %f9;
	div.rn.f32 	%f11, %f10, %f1;
	cvt.rni.f32.f32 	%f12, %f11;
	mul.f32 	%f13, %f1, %f12;
	sub.f32 	%f5, %f10, %f13;
	ld.f32 	%f14, [%rd45+4];
	sub.f32 	%f15, %f3, %f14;
	div.rn.f32 	%f16, %f15, %f1;
	cvt.rni.f32.f32 	%f17, %f16;
	mul.f32 	%f18, %f1, %f17;
	sub.f32 	%f6, %f15, %f18;
	ld.f32 	%f19, [%rd45+8];
	sub.f32 	%f20, %f4, %f19;
	div.rn.f32 	%f21, %f20, %f1;
	cvt.rni.f32.f32 	%f22, %f21;
	mul.f32 	%f23, %f1, %f22;
	sub.f32 	%f7, %f20, %f23;
	mul.f32 	%f24, %f6, %f6;
	fma.rn.f32 	%f25, %f5, %f5, %f24;
	fma.rn.f32 	%f8, %f7, %f7, %f25;
	cvt.f64.f32 	%fd1, %f8;
	{
	.reg .b32 %temp; 
	mov.b64 	{%temp, %r21}, %fd1;
	}
	abs.f64 	%fd2, %fd1;
	{ // callseq 0, 0
	.param .b64 param0;
	st.param.f64 	[param0], %fd2;
	.param .b64 param1;
	st.param.f64 	[param1], 0dC01C000000000000;
	.param .b64 retval0;
	call.uni (retval0), 
	__internal_accurate_pow, 
	(
	param0, 
	param1
	);
	ld.param.f64 	%fd13, [retval0];
	} // callseq 0
	setp.lt.s32 	%p22, %r21, 0;
	neg.f64 	%fd15, %fd13;
	selp.f64 	%fd16, %fd15, %fd13, %p20;
	selp.f64 	%fd17, %fd16, %fd13, %p22;
	setp.eq.f32 	%p23, %f8, 0f00000000;
	selp.b32 	%r42, %r21, 0, %p20;
	or.b32  	%r43, %r42, 2146435072;
	selp.b32 	%r44, %r43, %r42, %p19;
	mov.b32 	%r45, 0;
	mov.b64 	%fd18, {%r45, %r44};
	selp.f64 	%fd34, %fd18, %fd17, %p23;
	add.f64 	%fd19, %fd1, 0dC01C000000000000;
	{
	.reg .b32 %temp; 
	mov.b64 	{%temp, %r46}, %fd19;
	}
	and.b32  	%r47, %r46, 2146435072;
	setp.ne.s32 	%p24, %r47, 2146435072;
	@%p24 bra 	$L__BB2_20;
	setp.num.f32 	%p25, %f8, %f8;
	@%p25 bra 	$L__BB2_18;
	mov.f64 	%fd20, 0dC01C000000000000;
	add.rn.f64 	%fd34, %fd1, %fd20;
	bra.uni 	$L__BB2_20;
$L__BB2_18:
	setp.neu.f64 	%p26, %fd2, 0d7FF0000000000000;
	@%p26 bra 	$L__BB2_20;
	or.b32  	%r48, %r9, -2147483648;
	selp.b32 	%r49, %r48, %r9, %p1;
	selp.b32 	%r50, %r49, %r9, %p22;
	mov.b32 	%r51, 0;
	mov.b64 	%fd34, {%r51, %r50};
$L__BB2_20:
	setp.lt.s32 	%p30, %r10, 0;
	setp.eq.s32 	%p31, %r11, 1072693248;
	{ // callseq 1, 0
	.param .b64 param0;
	st.param.f64 	[param0], %fd2;
	.param .b64 param1;
	st.param.f64 	[param1], 0dC010000000000000;
	.param .b64 retval0;
	call.uni (retval0), 
	__internal_accurate_pow, 
	(
	param0, 
	param1
	);
	ld.param.f64 	%fd21, [retval0];
	} // callseq 1
	neg.f64 	%fd23, %fd21;
	selp.f64 	%fd24, %fd23, %fd21, %p31;
	selp.f64 	%fd25, %fd24, %fd21, %p22;
	selp.b32 	%r52, %r21, 0, %p31;
	or.b32  	%r53, %r52, 2146435072;
	selp.b32 	%r54, %r53, %r52, %p30;
	mov.b32 	%r55, 0;
	mov.b64 	%fd26, {%r55, %r54};
	selp.f64 	%fd35, %fd26, %fd25, %p23;
	add.f64 	%fd27, %fd1, 0dC010000000000000;
	{
	.reg .b32 %temp; 
	mov.b64 	{%temp, %r56}, %fd27;
	}
	and.b32  	%r57, %r56, 2146435072;
	setp.ne.s32 	%p33, %r57, 2146435072;
	@%p33 bra 	$L__BB2_25;
	setp.num.f32 	%p34, %f8, %f8;
	@%p34 bra 	$L__BB2_23;
	mov.f64 	%fd28, 0dC010000000000000;
	add.rn.f64 	%fd35, %fd1, %fd28;
	bra.uni 	$L__BB2_25;
$L__BB2_23:
	setp.neu.f64 	%p35, %fd2, 0d7FF0000000000000;
	@%p35 bra 	$L__BB2_25;
	setp.lt.s32 	%p36, %r21, 0;
	selp.b32 	%r59, %r58, %r12, %p36;
	mov.b32 	%r60, 0;
	mov.b64 	%fd35, {%r60, %r59};
$L__BB2_25:
	setp.eq.f32 	%p37, %f8, 0f3F800000;
	mul.f64 	%fd29, %fd35, 0dC038000000000000;
	fma.rn.f64 	%fd30, %fd34, 0d4048000000000000, %fd29;
	cvt.rn.f32.f64 	%f26, %fd30;
	selp.f32 	%f27, 0f41C00000, %f26, %p37;
	ld.f32 	%f28, [%rd17];
	fma.rn.f32 	%f29, %f5, %f27, %f28;
	st.f32 	[%rd17], %f29;
	ld.f32 	%f30, [%rd17+4];
	fma.rn.f32 	%f31, %f6, %f27, %f30;
	st.f32 	[%rd17+4], %f31;
	ld.f32 	%f32, [%rd17+8];
	fma.rn.f32 	%f33, %f7, %f27, %f32;
	st.f32 	[%rd17+8], %f33;
$L__BB2_26:
	add.s32 	%r67, %r67, 1;
	setp.ne.s32 	%p38, %r67, 0;
	add.s32 	%r66, %r66, 1;
	add.s32 	%r65, %r65, 3;
	@%p38 bra 	$L__BB2_14;
$L__BB2_27:
	mul.lo.s32 	%r61, %r64, 9;
	mul.wide.u32 	%rd46, %r61, 4;
	add.s64 	%rd47, %rd15, %rd46;
	ld.f32 	%f34, [%rd47];
	cvt.f64.f32 	%fd31, %f34;
	ld.f32 	%f35, [%rd47+4];
	cvt.f64.f32 	%fd32, %f35;
	ld.f32 	%f36, [%rd47+8];
	cvt.f64.f32 	%fd33, %f36;
	add.u64 	%rd48, %SP, 16;
	add.u64 	%rd49, %SPL, 16;
	st.local.f64 	[%rd49], %fd31;
	st.local.f64 	[%rd49+8], %fd32;
	st.local.f64 	[%rd49+16], %fd33;
	mov.u64 	%rd50, $str;
	cvta.global.u64 	%rd51, %rd50;
	{ // callseq 2, 0
	.param .b64 param0;
	st.param.b64 	[param0], %rd51;
	.param .b64 param1;
	st.param.b64 	[param1], %rd48;
	.param .b32 retval0;
	call.uni (retval0), 
	vprintf, 
	(
	param0, 
	param1
	);
	ld.param.b32 	%r62, [retval0];
	} // callseq 2
	add.s32 	%r64, %r64, 1;
	setp.ne.s32 	%p39, %r64, %r15;
	@%p39 bra 	$L__BB2_11;
$L__BB2_28:
	setp.eq.s32 	%p40, %r3, 0;
	cvta.to.global.u64 	%rd52, %rd21;
	mul.wide.s32 	%rd53, %r4, 4;
	add.s64 	%rd18, %rd52, %rd53;
	@%p40 bra 	$L__BB2_31;
	mov.b64 	%rd59, 0;
$L__BB2_30:
	add.s64 	%rd55, %rd18, %rd59;
	mov.b16 	%rs5, 0;
	st.global.u8 	[%rd55], %rs5;
	add.s64 	%rd59, %rd59, 1;
	setp.lt.u64 	%p41, %rd59, %rd4;
	@%p41 bra 	$L__BB2_30;
$L__BB2_31:
	ret;

}
.func  (.param .b64 func_retval0) __internal_accurate_pow(
	.param .b64 __internal_accurate_pow_param_0,
	.param .b64 __internal_accurate_pow_param_1
)
{
	.reg .pred 	%p<8>;
	.reg .b32 	%r<49>;
	.reg .b32 	%f<3>;
	.reg .b64 	%fd<109>;

	ld.param.f64 	%fd10, [__internal_accurate_pow_param_0];
	ld.param.f64 	%fd11, [__internal_accurate_pow_param_1];
	{
	.reg .b32 %temp; 
	mov.b64 	{%temp, %r46}, %fd10;
	}
	{
	.reg .b32 %temp; 
	mov.b64 	{%r45, %temp}, %fd10;
	}
	shr.u32 	%r47, %r46, 20;
	setp.gt.u32 	%p1, %r46, 1048575;
	@%p1 bra 	$L__BB3_2;
	mul.f64 	%fd12, %fd10, 0d4350000000000000;
	{
	.reg .b32 %temp; 
	mov.b64 	{%temp, %r46}, %fd12;
	}
	{
	.reg .b32 %temp; 
	mov.b64 	{%r45, %temp}, %fd12;
	}
	shr.u32 	%r16, %r46, 20;
	add.s32 	%r47, %r16, -54;
$L__BB3_2:
	add.s32 	%r48, %r47, -1023;
	and.b32  	%r17, %r46, -2146435073;
	or.b32  	%r18, %r17, 1072693248;
	mov.b64 	%fd107, {%r45, %r18};
	setp.lt.u32 	%p2, %r18, 1073127583;
	@%p2 bra 	$L__BB3_4;
	{
	.reg .b32 %temp; 
	mov.b64 	{%r19, %temp}, %fd107;
	}
	{
	.reg .b32 %temp; 
	mov.b64 	{%temp, %r20}, %fd107;
	}
	add.s32 	%r21, %r20, -1048576;
	mov.b64 	%fd107, {%r19, %r21};
	add.s32 	%r48, %r47, -1022;
$L__BB3_4:
	add.f64 	%fd13, %fd107, 0dBFF0000000000000;
	add.f64 	%fd14, %fd107, 0d3FF0000000000000;
	rcp.approx.ftz.f64 	%fd15, %fd14;
	neg.f64 	%fd16, %fd14;
	fma.rn.f64 	%fd17, %fd16, %fd15, 0d3FF0000000000000;
	fma.rn.f64 	%fd18, %fd17, %fd17, %fd17;
	fma.rn.f64 	%fd19, %fd18, %fd15, %fd15;
	mul.f64 	%fd20, %fd13, %fd19;
	fma.rn.f64 	%fd21, %fd13, %fd19, %fd20;
	mul.f64 	%fd22, %fd21, %fd21;
	fma.rn.f64 	%fd23, %fd22, 0d3EB0F5FF7D2CAFE2, 0d3ED0F5D241AD3B5A;
	fma.rn.f64 	%fd24, %fd23, %fd22, 0d3EF3B20A75488A3F;
	fma.rn.f64 	%fd25, %fd24, %fd22, 0d3F1745CDE4FAECD5;
	fma.rn.f64 	%fd26, %fd25, %fd22, 0d3F3C71C7258A578B;
	fma.rn.f64 	%fd27, %fd26, %fd22, 0d3F6249249242B910;
	fma.rn.f64 	%fd28, %fd27, %fd22, 0d3F89999999999DFB;
	sub.f64 	%fd29, %fd13, %fd21;
	add.f64 	%fd30, %fd29, %fd29;
	neg.f64 	%fd31, %fd21;
	fma.rn.f64 	%fd32, %fd31, %fd13, %fd30;
	mul.f64 	%fd33, %fd19, %fd32;
	fma.rn.f64 	%fd34, %fd22, %fd28, 0d3FB5555555555555;
	mov.f64 	%fd35, 0d3FB5555555555555;
	sub.f64 	%fd36, %fd35, %fd34;
	fma.rn.f64 	%fd37, %fd22, %fd28, %fd36;
	add.f64 	%fd38, %fd37, 0dBC46A4CB00B9E7B0;
	add.f64 	%fd39, %fd34, %fd38;
	sub.f64 	%fd40, %fd34, %fd39;
	add.f64 	%fd41, %fd38, %fd40;
	mul.rn.f64 	%fd42, %fd21, %fd21;
	neg.f64 	%fd43, %fd42;
	fma.rn.f64 	%fd44, %fd21, %fd21, %fd43;
	{
	.reg .b32 %temp; 
	mov.b64 	{%r22, %temp}, %fd33;
	}
	{
	.reg .b32 %temp; 
	mov.b64 	{%temp, %r23}, %fd33;
	}
	add.s32 	%r24, %r23, 1048576;
	mov.b64 	%fd45, {%r22, %r24};
	fma.rn.f64 	%fd46, %fd21, %fd45, %fd44;
	mul.rn.f64 	%fd47, %fd42, %fd21;
	neg.f64 	%fd48, %fd47;
	fma.rn.f64 	%fd49, %fd42, %fd21, %fd48;
	fma.rn.f64 	%fd50, %fd42, %fd33, %fd49;
	fma.rn.f64 	%fd51, %fd46, %fd21, %fd50;
	mul.rn.f64 	%fd52, %fd39, %fd47;
	neg.f64 	%fd53, %fd52;
	fma.rn.f64 	%fd54, %fd39, %fd47, %fd53;
	fma.rn.f64 	%fd55, %fd39, %fd51, %fd54;
	fma.rn.f64 	%fd56, %fd41, %fd47, %fd55;
	add.f64 	%fd57, %fd52, %fd56;
	sub.f64 	%fd58, %fd52, %fd57;
	add.f64 	%fd59, %fd56, %fd58;
	add.f64 	%fd60, %fd21, %fd57;
	sub.f64 	%fd61, %fd21, %fd60;
	add.f64 	%fd62, %fd57, %fd61;
	add.f64 	%fd63, %fd59, %fd62;
	add.f64 	%fd64, %fd33, %fd63;
	add.f64 	%fd65, %fd60, %fd64;
	sub.f64 	%fd66, %fd60, %fd65;
	add.f64 	%fd67, %fd64, %fd66;
	xor.b32  	%r25, %r48, -2147483648;
	mov.b32 	%r26, 1127219200;
	mov.b64 	%fd68, {%r25, %r26};
	mov.b32 	%r27, -2147483648;
	mov.b64 	%fd69, {%r27, %r26};
	sub.f64 	%fd70, %fd68, %fd69;
	fma.rn.f64 	%fd71, %fd70, 0d3FE62E42FEFA39EF, %fd65;
	fma.rn.f64 	%fd72, %fd70, 0dBFE62E42FEFA39EF, %fd71;
	sub.f64 	%fd73, %fd72, %fd65;
	sub.f64 	%fd74, %fd67, %fd73;
	fma.rn.f64 	%fd75, %fd70, 0d3C7ABC9E3B39803F, %fd74;
	add.f64 	%fd76, %fd71, %fd75;
	sub.f64 	%fd77, %fd71, %fd76;
	add.f64 	%fd78, %fd75, %fd77;
	{
	.reg .b32 %temp; 
	mov.b64 	{%temp, %r28}, %fd11;
	}
	{
	.reg .b32 %temp; 
	mov.b64 	{%r29, %temp}, %fd11;
	}
	shl.b32 	%r30, %r28, 1;
	setp.gt.u32 	%p3, %r30, -33554433;
	and.b32  	%r31, %r28, -15728641;
	selp.b32 	%r32, %r31, %r28, %p3;
	mov.b64 	%fd79, {%r29, %r32};
	mul.rn.f64 	%fd80, %fd76, %fd79;
	neg.f64 	%fd81, %fd80;
	fma.rn.f64 	%fd82, %fd76, %fd79, %fd81;
	fma.rn.f64 	%fd83, %fd78, %fd79, %fd82;
	add.f64 	%fd4, %fd80, %fd83;
	sub.f64 	%fd84, %fd80, %fd4;
	add.f64 	%fd5, %fd83, %fd84;
	fma.rn.f64 	%fd85, %fd4, 0d3FF71547652B82FE, 0d4338000000000000;
	{
	.reg .b32 %temp; 
	mov.b64 	{%r13, %temp}, %fd85;
	}
	mov.f64 	%fd86, 0dC338000000000000;
	add.rn.f64 	%fd87, %fd85, %fd86;
	fma.rn.f64 	%fd88, %fd87, 0dBFE62E42FEFA39EF, %fd4;
	fma.rn.f64 	%fd89, %fd87, 0dBC7ABC9E3B39803F, %fd88;
	fma.rn.f64 	%fd90, %fd89, 0d3E5ADE1569CE2BDF, 0d3E928AF3FCA213EA;
	fma.rn.f64 	%fd91, %fd90, %fd89, 0d3EC71DEE62401315;
	fma.rn.f64 	%fd92, %fd91, %fd89, 0d3EFA01997C89EB71;
	fma.rn.f64 	%fd93, %fd92, %fd89, 0d3F2A01A014761F65;
	fma.rn.f64 	%fd94, %fd93, %fd89, 0d3F56C16C1852B7AF;
	fma.rn.f64 	%fd95, %fd94, %fd89, 0d3F81111111122322;
	fma.rn.f64 	%fd96, %fd95, %fd89, 0d3FA55555555502A1;
	fma.rn.f64 	%fd97, %fd96, %fd89, 0d3FC5555555555511;
	fma.rn.f64 	%fd98, %fd97, %fd89, 0d3FE000000000000B;
	fma.rn.f64 	%fd99, %fd98, %fd89, 0d3FF0000000000000;
	fma.rn.f64 	%fd100, %fd99, %fd89, 0d3FF0000000000000;
	{
	.reg .b32 %temp; 
	mov.b64 	{%r14, %temp}, %fd100;
	}
	{
	.reg .b32 %temp; 
	mov.b64 	{%temp, %r15}, %fd100;
	}
	shl.b32 	%r33, %r13, 20;
	add.s32 	%r34, %r33, %r15;
	mov.b64 	%fd108, {%r14, %r34};
	{
	.reg .b32 %temp; 
	mov.b64 	{%temp, %r35}, %fd4;
	}
	mov.b32 	%f2, %r35;
	abs.f32 	%f1, %f2;
	setp.lt.f32 	%p4, %f1, 0f4086232B;
	@%p4 bra 	$L__BB3_7;
	setp.lt.f64 	%p5, %fd4, 0d0000000000000000;
	add.f64 	%fd101, %fd4, 0d7FF0000000000000;
	selp.f64 	%fd108, 0d0000000000000000, %fd101, %p5;
	setp.geu.f32 	%p6, %f1, 0f40874800;
	@%p6 bra 	$L__BB3_7;
	shr.u32 	%r36, %r13, 31;
	add.s32 	%r37, %r13, %r36;
	shr.s32 	%r38, %r37, 1;
	shl.b32 	%r39, %r38, 20;
	add.s32 	%r40, %r15, %r39;
	mov.b64 	%fd102, {%r14, %r40};
	sub.s32 	%r41, %r13, %r38;
	shl.b32 	%r42, %r41, 20;
	add.s32 	%r43, %r42, 1072693248;
	mov.b32 	%r44, 0;
	mov.b64 	%fd103, {%r44, %r43};
	mul.f64 	%fd108, %fd103, %fd102;
$L__BB3_7:
	abs.f64 	%fd104, %fd108;
	setp.eq.f64 	%p7, %fd104, 0d7FF0000000000000;
	fma.rn.f64 	%fd105, %fd108, %fd5, %fd108;
	selp.f64 	%fd106, %fd108, %fd105, %p7;
	st.param.f64 	[func_retval0], %fd106;
	ret;

}


// ===== COMPILED SASS (sm_100) =====

	.target	sm_100

	.elftype	@"ET_EXEC"


//--------------------- .note.nv.tkinfo           --------------------------
	.section	.note.nv.tkinfo,"",@"SHT_NOTE"
	.sectionflags	@"SHF_NOTE_NV_TKINFO"
	.tkinfo
        /*0018*/ 	.word	0x00000002
        /*0030*/ 	.string	""
        /*0030*/ 	.string	"ptxas"
        /*0030*/ 	.string	"Cuda compilation tools, release 13.0, V13.0.88"
        /*0030*/ 	.string	"Build cuda_13.0.r13.0/compiler.36424714_0"
        /*0030*/ 	.string	"-arch sm_100 -m 64 "



//--------------------- .note.nv.cuinfo           --------------------------
	.section	.note.nv.cuinfo,"",@"SHT_NOTE"
	.sectionflags	@"SHF_NOTE_NV_CUINFO"
        /*0018*/ 	.short	0x0002
        /*001a*/ 	.short	0x0064
        /*001c*/ 	.short	0x0082
	.zero		2


//--------------------- .nv.info                  --------------------------
	.section	.nv.info,"",@"SHT_CUDA_INFO"
	.align	4


	//----- nvinfo : EIATTR_REGCOUNT
	.align		4
        /*0000*/ 	.byte	0x04, 0x2f
        /*0002*/ 	.short	(.L_2 - .L_1)
	.align		4
.L_1:
        /*0004*/ 	.word	index@(_Z11vv_update_rPfS_S_S_)
        /*0008*/ 	.word	0x00000010


	//----- nvinfo : EIATTR_FRAME_SIZE
	.align		4
.L_2:
        /*000c*/ 	.byte	0x04, 0x11
        /*000e*/ 	.short	(.L_4 - .L_3)
	.align		4
.L_3:
        /*0010*/ 	.word	index@(_Z11vv_update_rPfS_S_S_)
        /*0014*/ 	.word	0x00000000


	//----- nvinfo : EIATTR_REGCOUNT
	.align		4
.L_4:
        /*0018*/ 	.byte	0x04, 0x2f
        /*001a*/ 	.short	(.L_6 - .L_5)
	.align		4
.L_5:
        /*001c*/ 	.word	index@(_Z11vv_update_vPfS_S_S_)
        /*0020*/ 	.word	0x0000000a


	//----- nvinfo : EIATTR_FRAME_SIZE
	.align		4
.L_6:
        /*0024*/ 	.byte	0x04, 0x11
        /*0026*/ 	.short	(.L_8 - .L_7)
	.align		4
.L_7:
        /*0028*/ 	.word	index@(_Z11vv_update_vPfS_S_S_)
        /*002c*/ 	.word	0x00000000


	//----- nvinfo : EIATTR_REGCOUNT
	.align		4
.L_8:
        /*0030*/ 	.byte	0x04, 0x2f
        /*0032*/ 	.short	(.L_10 - .L_9)
	.align		4
.L_9:
        /*0034*/ 	.word	index@(_Z19calcForces_intraboxPfS_PiS0_S_)
        /*0038*/ 	.word	0x0000002e


	//----- nvinfo : EIATTR_FRAME_SIZE
	.align		4
.L_10:
        /*003c*/ 	.byte	0x04, 0x11
        /*003e*/ 	.short	(.L_12 - .L_11)
	.align		4
.L_11:
        /*0040*/ 	.word	index@($_Z19calcForces_intraboxPfS_PiS0_S_$__internal_accurate_pow)
        /*0044*/ 	.word	0x00000028


	//----- nvinfo : EIATTR_FRAME_SIZE
	.align		4
.L_12:
        /*0048*/ 	.byte	0x04, 0x11
        /*004a*/ 	.short	(.L_14 - .L_13)
	.align		4
.L_13:
        /*004c*/ 	.word	index@($__internal_1_$__cuda_sm3x_div_rn_noftz_f32_slowpath)
        /*0050*/ 	.word	0x00000028


	//----- nvinfo : EIATTR_FRAME_SIZE
	.align		4
.L_14:
        /*0054*/ 	.byte	0x04, 0x11
        /*0056*/ 	.short	(.L_16 - .L_15)
	.align		4
.L_15:
        /*0058*/ 	.word	index@($__internal_0_$__cuda_sm20_div_u16)
        /*005c*/ 	.word	0x00000028


	//----- nvinfo : EIATTR_FRAME_SIZE
	.align		4
.L_16:
        /*0060*/ 	.byte	0x04, 0x11
        /*0062*/ 	.short	(.L_18 - .L_17)
	.align		4
.L_17:
        /*0064*/ 	.word	index@(_Z19calcForces_intraboxPfS_PiS0_S_)
        /*0068*/ 	.word	0x00000028


	//----- nvinfo : EIATTR_MIN_STACK_SIZE
	.align		4
.L_18:
        /*006c*/ 	.byte	0x04, 0x12
        /*006e*/ 	.short	(.L_20 - .L_19)
	.align		4
.L_19:
        /*0070*/ 	.word	index@(_Z19calcForces_intraboxPfS_PiS0_S_)
        /*0074*/ 	.word	0x00000028


	//----- nvinfo : EIATTR_MIN_STACK_SIZE
	.align		4
.L_20:
        /*0078*/ 	.byte	0x04, 0x12
        /*007a*/ 	.short	(.L_22 - .L_21)
	.align		4
.L_21:
        /*007c*/ 	.word	index@(_Z11vv_update_vPfS_S_S_)
        /*0080*/ 	.word	0x00000000


	//----- nvinfo : EIATTR_MIN_STACK_SIZE
	.align		4
.L_22:
        /*0084*/ 	.byte	0x04, 0x12
        /*0086*/ 	.short	(.L_24 - .L_23)
	.align		4
.L_23:
        /*0088*/ 	.word	index@(_Z11vv_update_rPfS_S_S_)
        /*008c*/ 	.word	0x00000000
.L_24:


//--------------------- .nv.compat                --------------------------
	.section	.nv.compat,"",@"SHT_CUDA_COMPAT_INFO"
	.align	4
        /*0000*/ 	.byte	0x02, 0x09, 0x00, 0x00, 0x02, 0x02, 0x01, 0x00, 0x02, 0x05, 0x05, 0x00, 0x03, 0x07, 0x01, 0x01
        /*0010*/ 	.byte	0x02, 0x03, 0x00, 0x00, 0x02, 0x06, 0x01, 0x00, 0x04, 0x0b, 0x08, 0x00, 0x01, 0x00, 0x00, 0x00
        /*0020*/ 	.byte	0x00, 0x00, 0x00, 0x00


//--------------------- .nv.info._Z19calcForces_intraboxPfS_PiS0_S_ --------------------------
	.section	.nv.info._Z19calcForces_intraboxPfS_PiS0_S_,"",@"SHT_CUDA_INFO"
	.sectionflags	@""
	.align	4


	//----- nvinfo : EIATTR_CUDA_API_VERSION
	.align		4
        /*0000*/ 	.byte	0x04, 0x37
        /*0002*/ 	.short	(.L_26 - .L_25)
.L_25:
        /*0004*/ 	.word	0x00000082


	//----- nvinfo : EIATTR_KPARAM_INFO
	.align		4
.L_26:
        /*0008*/ 	.byte	0x04, 0x17
        /*000a*/ 	.short	(.L_28 - .L_27)
.L_27:
        /*000c*/ 	.word	0x00000000
        /*0010*/ 	.short	0x0004
        /*0012*/ 	.short	0x0020
        /*0014*/ 	.byte	0x00, 0xf5, 0x21, 0x00


	//----- nvinfo : EIATTR_KPARAM_INFO
	.align		4
.L_28:
        /*0018*/ 	.byte	0x04, 0x17
        /*001a*/ 	.short	(.L_30 - .L_29)
.L_29:
        /*001c*/ 	.word	0x00000000
        /*0020*/ 	.short	0x0003
        /*0022*/ 	.short	0x0018
        /*0024*/ 	.byte	0x00, 0xf5, 0x21, 0x00


	//----- nvinfo : EIATTR_KPARAM_INFO
	.align		4
.L_30:
        /*0028*/ 	.byte	0x04, 0x17
        /*002a*/ 	.short	(.L_32 - .L_31)
.L_31:
        /*002c*/ 	.word	0x00000000
        /*0030*/ 	.short	0x0002
        /*0032*/ 	.short	0x0010
        /*0034*/ 	.byte	0x00, 0xf5, 0x21, 0x00


	//----- nvinfo : EIATTR_KPARAM_INFO
	.align		4
.L_32:
        /*0038*/ 	.byte	0x04, 0x17
        /*003a*/ 	.short	(.L_34 - .L_33)
.L_33:
        /*003c*/ 	.word	0x00000000
        /*0040*/ 	.short	0x0001
        /*0042*/ 	.short	0x0008
        /*0044*/ 	.byte	0x00, 0xf5, 0x21, 0x00


	//----- nvinfo : EIATTR_KPARAM_INFO
	.align		4
.L_34:
        /*0048*/ 	.byte	0x04, 0x17
        /*004a*/ 	.short	(.L_36 - .L_35)
.L_35:
        /*004c*/ 	.word	0x00000000
        /*0050*/ 	.short	0x0000
        /*0052*/ 	.short	0x0000
        /*0054*/ 	.byte	0x00, 0xf5, 0x21, 0x00


	//----- nvinfo : EIATTR_SPARSE_MMA_MASK
	.align		4
.L_36:
        /*0058*/ 	.byte	0x03, 0x50
        /*005a*/ 	.short	0x0000


	//----- nvinfo : EIATTR_MAXREG_COUNT
	.align		4
        /*005c*/ 	.byte	0x03, 0x1b
        /*005e*/ 	.short	0x00ff


	//----- nvinfo : EIATTR_EXTERNS
	.align		4
        /*0060*/ 	.byte	0x04, 0x0f
        /*0062*/ 	.short	(.L_38 - .L_37)


	//   ....[0]....
	.align		4
.L_37:
        /*0064*/ 	.word	index@(vprintf)


	//----- nvinfo : EIATTR_MERCURY_ISA_VERSION
	.align		4
.L_38:
        /*0068*/ 	.byte	0x03, 0x5f
        /*006a*/ 	.short	0x0101


	//----- nvinfo : EIATTR_VRC_CTA_INIT_COUNT
	.align		4
        /*006c*/ 	.byte	0x02, 0x4a
	.zero		1
	.zero		1


	//----- nvinfo : EIATTR_SYSCALL_OFFSETS
	.align		4
        /*0070*/ 	.byte	0x04, 0x46
        /*0072*/ 	.short	(.L_40 - .L_39)


	//   ....[0]....
.L_39:
        /*0074*/ 	.word	0x000017c0


	//----- nvinfo : EIATTR_EXIT_INSTR_OFFSETS
	.align		4
.L_40:
        /*0078*/ 	.byte	0x04, 0x1c
        /*007a*/ 	.short	(.L_42 - .L_41)


	//   ....[0]....
.L_41:
        /*007c*/ 	.word	0x00001820


	//   ....[1]....
        /*0080*/ 	.word	0x00001ba0


	//   ....[2]....
        /*0084*/ 	.word	0x00001be0


	//----- nvinfo : EIATTR_CRS_STACK_SIZE
	.align		4
.L_42:
        /*0088*/ 	.byte	0x04, 0x1e
        /*008a*/ 	.short	(.L_44 - .L_43)
.L_43:
        /*008c*/ 	.word	0x00000000


	//----- nvinfo : EIATTR_CBANK_PARAM_SIZE
	.align		4
.L_44:
        /*0090*/ 	.byte	0x03, 0x19
        /*0092*/ 	.short	0x0028


	//----- nvinfo : EIATTR_PARAM_CBANK
	.align		4
        /*0094*/ 	.byte	0x04, 0x0a
        /*0096*/ 	.short	(.L_46 - .L_45)
	.align		4
.L_45:
        /*0098*/ 	.word	index@(.nv.constant0._Z19calcForces_intraboxPfS_PiS0_S_)
        /*009c*/ 	.short	0x0380
        /*009e*/ 	.short	0x0028


	//----- nvinfo : EIATTR_SW_WAR
	.align		4
.L_46:
        /*00a0*/ 	.byte	0x04, 0x36
        /*00a2*/ 	.short	(.L_48 - .L_47)
.L_47:
        /*00a4*/ 	.word	0x00000008
.L_48:


//--------------------- .nv.info._Z11vv_update_vPfS_S_S_ --------------------------
	.section	.nv.info._Z11vv_update_vPfS_S_S_,"",@"SHT_CUDA_INFO"
	.sectionflags	@""
	.align	4


	//----- nvinfo : EIATTR_CUDA_API_VERSION
	.align		4
        /*0000*/ 	.byte	0x04, 0x37
        /*0002*/ 	.short	(.L_50 - .L_49)
.L_49:
        /*0004*/ 	.word	0x00000082


	//----- nvinfo : EIATTR_KPARAM_INFO
	.align		4
.L_50:
        /*0008*/ 	.byte	0x04, 0x17
        /*000a*/ 	.short	(.L_52 - .L_51)
.L_51:
        /*000c*/ 	.word	0x00000000
        /*0010*/ 	.short	0x0003
        /*0012*/ 	.short	0x0018
        /*0014*/ 	.byte	0x00, 0xf5, 0x21, 0x00


	//----- nvinfo : EIATTR_KPARAM_INFO
	.align		4
.L_52:
        /*0018*/ 	.byte	0x04, 0x17
        /*001a*/ 	.short	(.L_54 - .L_53)
.L_53:
        /*001c*/ 	.word	0x00000000
        /*0020*/ 	.short	0x0002
        /*0022*/ 	.short	0x0010
        /*0024*/ 	.byte	0x00, 0xf5, 0x21, 0x00


	//----- nvinfo : EIATTR_KPARAM_INFO
	.align		4
.L_54:
        /*0028*/ 	.byte	0x04, 0x17
        /*002a*/ 	.short	(.L_56 - .L_55)
.L_55:
        /*002c*/ 	.word	0x00000000
        /*0030*/ 	.short	0x0001
        /*0032*/ 	.short	0x0008
        /*0034*/ 	.byte	0x00, 0xf5, 0x21, 0x00


	//----- nvinfo : EIATTR_KPARAM_INFO
	.align		4
.L_56:
        /*0038*/ 	.byte	0x04, 0x17
        /*003a*/ 	.short	(.L_58 - .L_57)
.L_57:
        /*003c*/ 	.word	0x00000000
        /*0040*/ 	.short	0x0000
        /*0042*/ 	.short	0x0000
        /*0044*/ 	.byte	0x00, 0xf5, 0x21, 0x00


	//----- nvinfo : EIATTR_SPARSE_MMA_MASK
	.align		4
.L_58:
        /*0048*/ 	.byte	0x03, 0x50
        /*004a*/ 	.short	0x0000


	//----- nvinfo : EIATTR_MAXREG_COUNT
	.align		4
        /*004c*/ 	.byte	0x03, 0x1b
        /*004e*/ 	.short	0x00ff


	//----- nvinfo : EIATTR_MERCURY_ISA_VERSION
	.align		4
        /*0050*/ 	.byte	0x03, 0x5f
        /*0052*/ 	.short	0x0101


	//----- nvinfo : EIATTR_VRC_CTA_INIT_COUNT
	.align		4
        /*0054*/ 	.byte	0x02, 0x4a
	.zero		1
	.zero		1


	//----- nvinfo : EIATTR_EXIT_INSTR_OFFSETS
	.align		4
        /*0058*/ 	.byte	0x04, 0x1c
        /*005a*/ 	.short	(.L_60 - .L_59)


	//   ....[0]....
.L_59:
        /*005c*/ 	.word	0x00000060


	//   ....[1]....
        /*0060*/ 	.word	0x00000100


	//----- nvinfo : EIATTR_CBANK_PARAM_SIZE
	.align		4
.L_60:
        /*0064*/ 	.byte	0x03, 0x19
        /*0066*/ 	.short	0x0020


	//----- nvinfo : EIATTR_PARAM_CBANK
	.align		4
        /*0068*/ 	.byte	0x04, 0x0a
        /*006a*/ 	.short	(.L_62 - .L_61)
	.align		4
.L_61:
        /*006c*/ 	.word	index@(.nv.constant0._Z11vv_update_vPfS_S_S_)
        /*0070*/ 	.short	0x0380
        /*0072*/ 	.short	0x0020


	//----- nvinfo : EIATTR_SW_WAR
	.align		4
.L_62:
        /*0074*/ 	.byte	0x04, 0x36
        /*0076*/ 	.short	(.L_64 - .L_63)
.L_63:
        /*0078*/ 	.word	0x00000008
.L_64:


//--------------------- .nv.info._Z11vv_update_rPfS_S_S_ --------------------------
	.section	.nv.info._Z11vv_update_rPfS_S_S_,"",@"SHT_CUDA_INFO"
	.sectionflags	@""
	.align	4


	//----- nvinfo : EIATTR_CUDA_API_VERSION
	.align		4
        /*0000*/ 	.byte	0x04, 0x37
        /*0002*/ 	.short	(.L_66 - .L_65)
.L_65:
        /*0004*/ 	.word	0x00000082


	//----- nvinfo : EIATTR_KPARAM_INFO
	.align		4
.L_66:
        /*0008*/ 	.byte	0x04, 0x17
        /*000a*/ 	.short	(.L_68 - .L_67)
.L_67:
        /*000c*/ 	.word	0x00000000
        /*0010*/ 	.short	0x0003
        /*0012*/ 	.short	0x0018
        /*0014*/ 	.byte	0x00, 0xf5, 0x21, 0x00


	//----- nvinfo : EIATTR_KPARAM_INFO
	.align		4
.L_68:
        /*0018*/ 	.byte	0x04, 0x17
        /*001a*/ 	.short	(.L_70 - .L_69)
.L_69:
        /*001c*/ 	.word	0x00000000
        /*0020*/ 	.short	0x0002
        /*0022*/ 	.short	0x0010
        /*0024*/ 	.byte	0x00, 0xf5, 0x21, 0x00


	//----- nvinfo : EIATTR_KPARAM_INFO
	.align		4
.L_70:
        /*0028*/ 	.byte	0x04, 0x17
        /*002a*/ 	.short	(.L_72 - .L_71)
.L_71:
        /*002c*/ 	.word	0x00000000
        /*0030*/ 	.short	0x0001
        /*0032*/ 	.short	0x0008
        /*0034*/ 	.byte	0x00, 0xf5, 0x21, 0x00


	//----- nvinfo : EIATTR_KPARAM_INFO
	.align		4
.L_72:
        /*0038*/ 	.byte	0x04, 0x17
        /*003a*/ 	.short	(.L_74 - .L_73)
.L_73:
        /*003c*/ 	.word	0x00000000
        /*0040*/ 	.short	0x0000
        /*0042*/ 	.short	0x0000
        /*0044*/ 	.byte	0x00, 0xf5, 0x21, 0x00


	//----- nvinfo : EIATTR_SPARSE_MMA_MASK
	.align		4
.L_74:
        /*0048*/ 	.byte	0x03, 0x50
        /*004a*/ 	.short	0x0000


	//----- nvinfo : EIATTR_MAXREG_COUNT
	.align		4
        /*004c*/ 	.byte	0x03, 0x1b
        /*004e*/ 	.short	0x00ff


	//----- nvinfo : EIATTR_MERCURY_ISA_VERSION
	.align		4
        /*0050*/ 	.byte	0x03, 0x5f
        /*0052*/ 	.short	0x0101


	//----- nvinfo : EIATTR_VRC_CTA_INIT_COUNT
	.align		4
        /*0054*/ 	.byte	0x02, 0x4a
	.zero		1
	.zero		1


	//----- nvinfo : EIATTR_EXIT_INSTR_OFFSETS
	.align		4
        /*0058*/ 	.byte	0x04, 0x1c
        /*005a*/ 	.short	(.L_76 - .L_75)


	//   ....[0]....
.L_75:
        /*005c*/ 	.word	0x00000060


	//   ....[1]....
        /*0060*/ 	.word	0x00000610


	//----- nvinfo : EIATTR_CRS_STACK_SIZE
	.align		4
.L_76:
        /*0064*/ 	.byte	0x04, 0x1e
        /*0066*/ 	.short	(.L_78 - .L_77)
.L_77:
        /*0068*/ 	.word	0x00000000


	//----- nvinfo : EIATTR_CBANK_PARAM_SIZE
	.align		4
.L_78:
        /*006c*/ 	.byte	0x03, 0x19
        /*006e*/ 	.short	0x0020


	//----- nvinfo : EIATTR_PARAM_CBANK
	.align		4
        /*0070*/ 	.byte	0x04, 0x0a
        /*0072*/ 	.short	(.L_80 - .L_79)
	.align		4
.L_79:
        /*0074*/ 	.word	index@(.nv.constant0._Z11vv_update_rPfS_S_S_)
        /*0078*/ 	.short	0x0380
        /*007a*/ 	.short	0x0020


	//----- nvinfo : EIATTR_SW_WAR
	.align		4
.L_80:
        /*007c*/ 	.byte	0x04, 0x36
        /*007e*/ 	.short	(.L_82 - .L_81)
.L_81:
        /*0080*/ 	.word	0x00000008
.L_82:


//--------------------- .nv.callgraph             --------------------------
	.section	.nv.callgraph,"",@"SHT_CUDA_CALLGRAPH"
	.align	4
	.sectionentsize	8
	.align		4
        /*0000*/ 	.word	0x00000000
	.align		4
        /*0004*/ 	.word	0xffffffff
	.align		4
        /*0008*/ 	.word	index@(_Z19calcForces_intraboxPfS_PiS0_S_)
	.align		4
        /*000c*/ 	.word	index@(vprintf)
	.align		4
        /*0010*/ 	.word	0x00000000
	.align		4
        /*0014*/ 	.word	0xfffffffe
	.align		4
        /*0018*/ 	.word	0x00000000
	.align		4
        /*001c*/ 	.word	0xfffffffd
	.align		4
        /*0020*/ 	.word	0x00000000
	.align		4
        /*0024*/ 	.word	0xfffffffc


//--------------------- .nv.constant4             --------------------------
	.section	.nv.constant4,"a",@progbits
	.align	8
	.align		8
.nv.constant4:
        /*0000*/ 	.dword	vprintf
	.align		8
        /*0008*/ 	.dword	$str


//--------------------- .text._Z19calcForces_intraboxPfS_PiS0_S_ --------------------------
	.section	.text._Z19calcForces_intraboxPfS_PiS0_S_,"ax",@progbits
	.align	128
        .global         _Z19calcForces_intraboxPfS_PiS0_S_
        .type           _Z19calcForces_intraboxPfS_PiS0_S_,@function
        .size           _Z19calcForces_intraboxPfS_PiS0_S_,(.L_x_56 - _Z19calcForces_intraboxPfS_PiS0_S_)
        .other          _Z19calcForces_intraboxPfS_PiS0_S_,@"STO_CUDA_ENTRY STV_DEFAULT"
_Z19calcForces_intraboxPfS_PiS0_S_:
.text._Z19calcForces_intraboxPfS_PiS0_S_:
[----:B------:R-:W0:Y:S01]  /*0000*/  LDC R1, c[0x0][0x37c] ;  /* 0x0000df00ff017b82 */ /* 0x000e220000000800 */
[----:B------:R-:W1:Y:S01]  /*0010*/  S2R R0, SR_CTAID.Z ;  /* 0x0000000000007919 */ /* 0x000e620000002700 */
[----:B------:R-:W2:Y:S06]  /*0020*/  LDCU UR41, c[0x0][0x2fc] ;  /* 0x00005f80ff2977ac */ /* 0x000eac0008000800 */
[----:B------:R-:W3:Y:S01]  /*0030*/  LDC R5, c[0x0][0x374] ;  /* 0x0000dd00ff057b82 */ /* 0x000ee20000000800 */
[----:B0-----:R-:W-:Y:S01]  /*0040*/  VIADD R1, R1, 0xffffffd8 ;  /* 0xffffffd801017836 */ /* 0x001fe20000000000 */
[----:B------:R-:W0:Y:S06]  /*0050*/  LDCU.64 UR36, c[0x0][0x358] ;  /* 0x00006b00ff2477ac */ /* 0x000e2c0008000a00 */
[----:B------:R-:W1:Y:S08]  /*0060*/  S2UR UR5, SR_CTAID.Y ;  /* 0x00000000000579c3 */ /* 0x000e700000002600 */
[----:B------:R-:W1:Y:S08]  /*0070*/  LDC R7, c[0x0][0x378] ;  /* 0x0000de00ff077b82 */ /* 0x000e700000000800 */
[----:B------:R-:W3:Y:S08]  /*0080*/  S2UR UR4, SR_CTAID.X ;  /* 0x00000000000479c3 */ /* 0x000ef00000002500 */
[----:B------:R-:W4:Y:S01]  /*0090*/  LDC.64 R2, c[0x0][0x398] ;  /* 0x0000e600ff027b82 */ /* 0x000f220000000a00 */
[----:B-1----:R-:W-:-:S04]  /*00a0*/  IMAD R0, R0, R7, UR5 ;  /* 0x0000000500007e24 */ /* 0x002fc8000f8e0207 */
[----:B---3--:R-:W-:-:S04]  /*00b0*/  IMAD R5, R0, R5, UR4 ;  /* 0x0000000400057e24 */ /* 0x008fc8000f8e0205 */
[----:B----4-:R-:W-:-:S05]  /*00c0*/  IMAD.WIDE R2, R5, 0x4, R2 ;  /* 0x0000000405027825 */ /* 0x010fca00078e0202 */
[----:B0-----:R-:W3:Y:S04]  /*00d0*/  LDG.E R8, desc[UR36][R2.64] ;  /* 0x0000002402087981 */ /* 0x001ee8000c1e1900 */
[----:B------:R-:W4:Y:S01]  /*00e0*/  LDG.E R0, desc[UR36][R2.64+0x4] ;  /* 0x0000042402007981 */ /* 0x000f22000c1e1900 */
[----:B------:R-:W0:Y:S03]  /*00f0*/  LDC.64 R4, c[0x0][0x3a0] ;  /* 0x0000e800ff047b82 */ /* 0x000e260000000a00 */
[----:B0-----:R-:W5:Y:S01]  /*0100*/  LDG.E R6, desc[UR36][R4.64] ;  /* 0x0000002404067981 */ /* 0x001f62000c1e1900 */
[----:B------:R-:W0:Y:S01]  /*0110*/  LDCU UR40, c[0x0][0x2f8] ;  /* 0x00005f00ff2877ac */ /* 0x000e220008000800 */
[----:B------:R-:W-:Y:S01]  /*0120*/  R2UR UR4, R1 ;  /* 0x00000000010472ca */ /* 0x000fe200000e0000 */
[----:B------:R-:W1:Y:S01]  /*0130*/  S2R R7, SR_CgaCtaId ;  /* 0x0000000000077919 */ /* 0x000e620000008800 */
[----:B------:R-:W1:Y:S11]  /*0140*/  S2R R9, SR_SWINHI ;  /* 0x0000000000097919 */ /* 0x000e760000002f00 */
[----:B0-----:R-:W-:-:S04]  /*0150*/  UIADD3 UR40, UP0, UPT, UR4, UR40, URZ ;  /* 0x0000002804287290 */ /* 0x001fc8000ff1e0ff */
[----:B--2---:R-:W-:Y:S01]  /*0160*/  UIADD3.X UR41, UPT, UPT, URZ, UR41, URZ, UP0, !UPT ;  /* 0x00000029ff297290 */ /* 0x004fe200087fe4ff */
[----:B---3--:R-:W-:Y:S02]  /*0170*/  R2UR UR42, R8 ;  /* 0x00000000082a72ca */ /* 0x008fe400000e0000 */
[----:B----4-:R-:W-:Y:S02]  /*0180*/  R2UR UR43, R0 ;  /* 0x00000000002b72ca */ /* 0x010fe400000e0000 */
[----:B------:R-:W-:-:S04]  /*0190*/  MOV R0, 0x400 ;  /* 0x0000040000007802 */ /* 0x000fc80000000f00 */
[----:B-1----:R-:W-:-:S04]  /*01a0*/  LEA R0, R7, R0, 0x18 ;  /* 0x0000000007007211 */ /* 0x002fc800078ec0ff */
[----:B------:R-:W-:Y:S02]  /*01b0*/  MOV R2, R0 ;  /* 0x0000000000027202 */ /* 0x000fe40000000f00 */
[----:B------:R-:W-:Y:S01]  /*01c0*/  MOV R3, R9 ;  /* 0x0000000900037202 */ /* 0x000fe20000000f00 */
[----:B------:R-:W-:-:S04]  /*01d0*/  UIADD3 UR44, UPT, UPT, -UR42, UR43, URZ ;  /* 0x0000002b2a2c7290 */ /* 0x000fc8000fffe1ff */
[----:B------:R0:W-:Y:S01]  /*01e0*/  STL.64 [R1], R2 ;  /* 0x0000000201007387 */ /* 0x0001e20000100a00 */
[----:B------:R-:W-:Y:S02]  /*01f0*/  UIMAD UR38, UR44, 0x3, URZ ;  /* 0x000000032c2678a4 */ /* 0x000fe4000f8e02ff */
[----:B------:R-:W-:Y:S02]  /*0200*/  UISETP.NE.AND UP0, UPT, UR44, URZ, UPT ;  /* 0x000000ff2c00728c */ /* 0x000fe4000bf05270 */
[----:B------:R-:W-:Y:S01]  /*0210*/  UIMAD.WIDE UR38, UR38, 0x4, URZ ;  /* 0x00000004262678a5 */ /* 0x000fe2000f8e02ff */
[----:B-----5:R-:W-:-:S05]  /*0220*/  R2UR UR45, R6 ;  /* 0x00000000062d72ca */ /* 0x020fca00000e0000 */
[----:B------:R-:W-:-:S04]  /*0230*/  IADD3 R4, P0, PT, R2, UR38, RZ ;  /* 0x0000002602047c10 */ /* 0x000fc8000ff1e0ff */
[----:B------:R-:W-:-:S05]  /*0240*/  IADD3.X R5, PT, PT, R3, UR39, RZ, P0, !PT ;  /* 0x0000002703057c10 */ /* 0x000fca00087fe4ff */
[----:B------:R0:W-:Y:S01]  /*0250*/  STL.64 [R1+0x8], R4 ;  /* 0x0000080401007387 */ /* 0x0001e20000100a00 */
[----:B------:R-:W-:Y:S05]  /*0260*/  BRA.U !UP0, `(.L_x_0) ;  /* 0x0000000508087547 */ /* 0x000fea000b800000 */
[----:B------:R-:W1:Y:S01]  /*0270*/  LDCU.64 UR4, c[0x0][0x388] ;  /* 0x00007100ff0477ac */ /* 0x000e620008000a00 */
[----:B------:R-:W-:Y:S01]  /*0280*/  IMAD.U32 R0, RZ, RZ, UR39 ;  /* 0x00000027ff007e24 */ /* 0x000fe2000f8e00ff */
[----:B------:R-:W-:Y:S01]  /*0290*/  ISETP.LT.U32.AND P0, PT, RZ, UR38, PT ;  /* 0x00000026ff007c0c */ /* 0x000fe2000bf01070 */
[----:B------:R-:W-:Y:S01]  /*02a0*/  IMAD.MOV.U32 R9, RZ, RZ, RZ ;  /* 0x000000ffff097224 */ /* 0x000fe200078e00ff */
[----:B------:R-:W-:Y:S02]  /*02b0*/  UIMAD UR6, UR42, 0x3, URZ ;  /* 0x000000032a0678a4 */ /* 0x000fe4000f8e02ff */
[----:B------:R-:W-:Y:S01]  /*02c0*/  ISETP.GT.U32.AND.EX P0, PT, R0, RZ, PT, P0 ;  /* 0x000000ff0000720c */ /* 0x000fe20003f04100 */
[----:B------:R-:W-:Y:S01]  /*02d0*/  IMAD.MOV.U32 R0, RZ, RZ, RZ ;  /* 0x000000ffff007224 */ /* 0x000fe200078e00ff */
[----:B-1----:R-:W-:-:S11]  /*02e0*/  UIMAD.WIDE UR4, UR6, 0x4, UR4 ;  /* 0x00000004060478a5 */ /* 0x002fd6000f8e0204 */
[----:B0-----:R-:W-:-:S04]  /*02f0*/  @!P0 IADD3 R2, P1, PT, R0, UR4, RZ ;  /* 0x0000000400028c10 */ /* 0x001fc8000ff3e0ff */
[----:B------:R-:W-:-:S05]  /*0300*/  @!P0 IADD3.X R3, PT, PT, R9, UR5, RZ, P1, !PT ;  /* 0x0000000509038c10 */ /* 0x000fca0008ffe4ff */
[----:B------:R-:W2:Y:S01]  /*0310*/  @!P0 LDG.E.U8 R2, desc[UR36][R2.64] ;  /* 0x0000002402028981 */ /* 0x000ea2000c1e1100 */
[----:B------:R-:W-:Y:S02]  /*0320*/  @!P0 IMAD.IADD R5, R1, 0x1, R0 ;  /* 0x0000000101058824 */ /* 0x000fe400078e0200 */
[----:B------:R-:W-:Y:S02]  /*0330*/  @!P0 IMAD.MOV.U32 R0, RZ, RZ, 0x1 ;  /* 0x00000001ff008424 */ /* 0x000fe400078e00ff */
[----:B------:R-:W-:Y:S02]  /*0340*/  IMAD.U32 R6, RZ, RZ, UR39 ;  /* 0x00000027ff067e24 */ /* 0x000fe4000f8e00ff */
[----:B------:R-:W-:Y:S01]  /*0350*/  @!P0 IMAD.MOV.U32 R9, RZ, RZ, RZ ;  /* 0x000000ffff098224 */ /* 0x000fe200078e00ff */
[C---:B------:R-:W-:Y:S01]  /*0360*/  IADD3 R4, P2, PT, -R0.reuse, UR38, RZ ;  /* 0x0000002600047c10 */ /* 0x040fe2000ff5e1ff */
[----:B------:R-:W-:Y:S01]  /*0370*/  IMAD.U32 R10, RZ, RZ, UR39 ;  /* 0x00000027ff0a7e24 */ /* 0x000fe2000f8e00ff */
[----:B------:R-:W-:-:S02]  /*0380*/  ISETP.LT.U32.AND P1, PT, R0, UR38, PT ;  /* 0x0000002600007c0c */ /* 0x000fc4000bf21070 */
[----:B------:R-:W-:Y:S02]  /*0390*/  ISETP.LE.U32.AND P3, PT, R4, 0x3, PT ;  /* 0x000000030400780c */ /* 0x000fe40003f63070 */
[----:B------:R-:W-:Y:S02]  /*03a0*/  ISETP.GT.U32.AND.EX P1, PT, R6, R9, PT, P1 ;  /* 0x000000090600720c */ /* 0x000fe40003f24110 */
[----:B------:R-:W-:-:S04]  /*03b0*/  IADD3.X R4, PT, PT, ~R9, UR39, RZ, P2, !PT ;  /* 0x0000002709047c10 */ /* 0x000fc800097fe5ff */
[----:B------:R-:W-:Y:S01]  /*03c0*/  ISETP.LE.U32.OR.EX P1, PT, R4, RZ, !P1, P3 ;  /* 0x000000ff0400720c */ /* 0x000fe20004f23530 */
[----:B--2---:R0:W-:-:S12]  /*03d0*/  @!P0 STL.U8 [R5], R2 ;  /* 0x0000000205008387 */ /* 0x0041d80000100000 */
[----:B------:R-:W-:Y:S05]  /*03e0*/  @P1 BRA `(.L_x_1) ;  /* 0x00000000004c1947 */ /* 0x000fea0003800000 */
[----:B------:R-:W-:Y:S01]  /*03f0*/  UIADD3 UR6, UP0, UPT, UR38, -0x3, URZ ;  /* 0xfffffffd26067890 */ /* 0x000fe2000ff1e0ff */
[----:B------:R-:W-:-:S03]  /*0400*/  PLOP3.LUT P0, PT, PT, PT, PT, 0x8, 0x80 ;  /* 0x000000000080781c */ /* 0x000fc60003f0e170 */
[----:B------:R-:W-:-:S12]  /*0410*/  UIADD3.X UR7, UPT, UPT, UR39, -0x1, URZ, UP0, !UPT ;  /* 0xffffffff27077890 */ /* 0x000fd800087fe4ff */
.L_x_2:
[----:B0-----:R-:W-:-:S04]  /*0420*/  IADD3 R2, P1, PT, R0, UR4, RZ ;  /* 0x0000000400027c10 */ /* 0x001fc8000ff3e0ff */
[----:B------:R-:W-:-:S05]  /*0430*/  IADD3.X R3, PT, PT, R9, UR5, RZ, P1, !PT ;  /* 0x0000000509037c10 */ /* 0x000fca0008ffe4ff */
[----:B-1----:R-:W2:Y:S04]  /*0440*/  LDG.E.U8 R4, desc[UR36][R2.64] ;  /* 0x0000002402047981 */ /* 0x002ea8000c1e1100 */
[----:B------:R-:W3:Y:S04]  /*0450*/  LDG.E.U8 R5, desc[UR36][R2.64+0x1] ;  /* 0x0000012402057981 */ /* 0x000ee8000c1e1100 */
[----:B------:R-:W4:Y:S04]  /*0460*/  LDG.E.U8 R6, desc[UR36][R2.64+0x2] ;  /* 0x0000022402067981 */ /* 0x000f28000c1e1100 */
[----:B------:R-:W5:Y:S01]  /*0470*/  LDG.E.U8 R7, desc[UR36][R2.64+0x3] ;  /* 0x0000032402077981 */ /* 0x000f62000c1e1100 */
[----:B------:R-:W-:Y:S01]  /*0480*/  IMAD.IADD R8, R1, 0x1, R0 ;  /* 0x0000000101087824 */ /* 0x000fe200078e0200 */
[----:B------:R-:W-:-:S05]  /*0490*/  IADD3 R0, P1, PT, R0, 0x4, RZ ;  /* 0x0000000400007810 */ /* 0x000fca0007f3e0ff */
[----:B------:R-:W-:Y:S01]  /*04a0*/  IMAD.X R9, RZ, RZ, R9, P1 ;  /* 0x000000ffff097224 */ /* 0x000fe200008e0609 */
[----:B------:R-:W-:-:S04]  /*04b0*/  ISETP.GE.U32.AND P1, PT, R0, UR6, PT ;  /* 0x0000000600007c0c */ /* 0x000fc8000bf26070 */
[----:B------:R-:W-:Y:S01]  /*04c0*/  ISETP.GE.U32.AND.EX P1, PT, R9, UR7, PT, P1 ;  /* 0x0000000709007c0c */ /* 0x000fe2000bf26110 */
[----:B--2---:R1:W-:Y:S04]  /*04d0*/  STL.U8 [R8], R4 ;  /* 0x0000000408007387 */ /* 0x0043e80000100000 */
[----:B---3--:R1:W-:Y:S04]  /*04e0*/  STL.U8 [R8+0x1], R5 ;  /* 0x0000010508007387 */ /* 0x0083e80000100000 */
[----:B----4-:R1:W-:Y:S04]  /*04f0*/  STL.U8 [R8+0x2], R6 ;  /* 0x0000020608007387 */ /* 0x0103e80000100000 */
[----:B-----5:R1:W-:Y:S01]  /*0500*/  STL.U8 [R8+0x3], R7 ;  /* 0x0000030708007387 */ /* 0x0203e20000100000 */
[----:B------:R-:W-:Y:S05]  /*0510*/  @!P1 BRA `(.L_x_2) ;  /* 0xfffffffc00c09947 */ /* 0x000fea000383ffff */
.L_x_1:
[C---:B------:R-:W-:Y:S02]  /*0520*/  ISETP.LT.U32.AND P1, PT, R0.reuse, UR38, PT ;  /* 0x0000002600007c0c */ /* 0x040fe4000bf21070 */
[----:B0-----:R-:W-:Y:S02]  /*0530*/  IADD3 R2, P2, PT, -R0, UR38, RZ ;  /* 0x0000002600027c10 */ /* 0x001fe4000ff5e1ff */
[----:B------:R-:W-:Y:S02]  /*0540*/  ISETP.GT.U32.AND.EX P3, PT, R10, R9, PT, P1 ;  /* 0x000000090a00720c */ /* 0x000fe40003f64110 */
[----:B------:R-:W-:Y:S02]  /*0550*/  ISETP.LE.U32.AND P1, PT, R2, 0x1, PT ;  /* 0x000000010200780c */ /* 0x000fe40003f23070 */
[----:B------:R-:W-:-:S04]  /*0560*/  IADD3.X R2, PT, PT, ~R9, UR39, RZ, P2, !PT ;  /* 0x0000002709027c10 */ /* 0x000fc800097fe5ff */
[----:B------:R-:W-:-:S13]  /*0570*/  ISETP.LE.U32.OR.EX P1, PT, R2, RZ, !P3, P1 ;  /* 0x000000ff0200720c */ /* 0x000fda0005f23510 */
[C---:B-1----:R-:W-:Y:S01]  /*0580*/  @!P1 IADD3 R4, P3, PT, R0.reuse, UR4, RZ ;  /* 0x0000000400049c10 */ /* 0x042fe2000ff7e0ff */
[----:B------:R-:W-:Y:S01]  /*0590*/  @!P1 IMAD.IADD R8, R1, 0x1, R0 ;  /* 0x0000000101089824 */ /* 0x000fe200078e0200 */
[----:B------:R-:W-:Y:S02]  /*05a0*/  @!P1 IADD3 R0, P2, PT, R0, 0x2, RZ ;  /* 0x0000000200009810 */ /* 0x000fe40007f5e0ff */
[----:B------:R-:W-:Y:S02]  /*05b0*/  @!P1 IADD3.X R5, PT, PT, R9, UR5, RZ, P3, !PT ;  /* 0x0000000509059c10 */ /* 0x000fe40009ffe4ff */
[----:B------:R-:W-:Y:S01]  /*05c0*/  @!P1 PLOP3.LUT P0, PT, PT, PT, PT, 0x8, 0x80 ;  /* 0x000000000080981c */ /* 0x000fe20003f0e170 */
[----:B------:R-:W-:Y:S01]  /*05d0*/  @!P1 IMAD.X R9, RZ, RZ, R9, P2 ;  /* 0x000000ffff099224 */ /* 0x000fe200010e0609 */
[----:B------:R-:W-:Y:S01]  /*05e0*/  ISETP.LT.U32.AND P2, PT, R0, UR38, PT ;  /* 0x0000002600007c0c */ /* 0x000fe2000bf41070 */
[----:B------:R-:W2:Y:S03]  /*05f0*/  @!P1 LDG.E.U8 R6, desc[UR36][R4.64] ;  /* 0x0000002404069981 */ /* 0x000ea6000c1e1100 */
[----:B------:R-:W-:Y:S01]  /*0600*/  ISETP.LT.U32.OR.EX P0, PT, R9, UR39, P0, P2 ;  /* 0x0000002709007c0c */ /* 0x000fe20008701520 */
[----:B------:R-:W3:-:S12]  /*0610*/  @!P1 LDG.E.U8 R7, desc[UR36][R4.64+0x1] ;  /* 0x0000012404079981 */ /* 0x000ed8000c1e1100 */
[----:B------:R-:W-:-:S04]  /*0620*/  @P0 IADD3 R2, P2, PT, R0, UR4, RZ ;  /* 0x0000000400020c10 */ /* 0x000fc8000ff5e0ff */
[----:B------:R-:W-:-:S05]  /*0630*/  @P0 IADD3.X R3, PT, PT, R9, UR5, RZ, P2, !PT ;  /* 0x0000000509030c10 */ /* 0x000fca00097fe4ff */
[----:B------:R-:W4:Y:S01]  /*0640*/  @P0 LDG.E.U8 R2, desc[UR36][R2.64] ;  /* 0x0000002402020981 */ /* 0x000f22000c1e1100 */
[----:B------:R-:W-:-:S03]  /*0650*/  @P0 IMAD.IADD R9, R1, 0x1, R0 ;  /* 0x0000000101090824 */ /* 0x000fc600078e0200 */
[----:B--2---:R1:W-:Y:S04]  /*0660*/  @!P1 STL.U8 [R8], R6 ;  /* 0x0000000608009387 */ /* 0x0043e80000100000 */
[----:B---3--:R1:W-:Y:S04]  /*0670*/  @!P1 STL.U8 [R8+0x1], R7 ;  /* 0x0000010708009387 */ /* 0x0083e80000100000 */
[----:B----4-:R1:W-:Y:S02]  /*0680*/  @P0 STL.U8 [R9], R2 ;  /* 0x0000000209000387 */ /* 0x0103e40000100000 */
.L_x_0:
[----:B------:R-:W-:-:S04]  /*0690*/  UISETP.GE.U32.AND UP0, UPT, UR38, 0x8, UPT ;  /* 0x000000082600788c */ /* 0x000fc8000bf06070 */
[----:B------:R-:W-:-:S09]  /*06a0*/  UISETP.GE.U32.AND.EX UP0, UPT, UR39, URZ, UPT, UP0 ;  /* 0x000000ff2700728c */ /* 0x000fd2000bf06100 */
[----:B------:R-:W-:Y:S05]  /*06b0*/  BRA.U !UP0, `(.L_x_3) ;  /* 0x0000000108a07547 */ /* 0x000fea000b800000 */
[----:B------:R-:W-:Y:S01]  /*06c0*/  USHF.R.U32.HI UR7, URZ, 0x3, UR39 ;  /* 0x00000003ff077899 */ /* 0x000fe20008011627 */
[----:B01----:R-:W-:Y:S01]  /*06d0*/  IMAD.MOV.U32 R2, RZ, RZ, RZ ;  /* 0x000000ffff027224 */ /* 0x003fe200078e00ff */
[----:B------:R-:W-:-:S04]  /*06e0*/  USHF.R.U64 UR6, UR38, 0x3, UR39 ;  /* 0x0000000326067899 */ /* 0x000fc80008001227 */
[----:B------:R-:W-:Y:S02]  /*06f0*/  IMAD.U32 R0, RZ, RZ, UR7 ;  /* 0x00000007ff007e24 */ /* 0x000fe4000f8e00ff */
[----:B------:R-:W-:Y:S01]  /*0700*/  ISETP.LT.U32.AND P0, PT, RZ, UR6, PT ;  /* 0x00000006ff007c0c */ /* 0x000fe2000bf01070 */
[----:B------:R-:W-:-:S03]  /*0710*/  IMAD.U32 R3, RZ, RZ, UR7 ;  /* 0x00000007ff037e24 */ /* 0x000fc6000f8e00ff */
[----:B------:R-:W-:Y:S01]  /*0720*/  ISETP.GT.U32.AND.EX P0, PT, R0, RZ, PT, P0 ;  /* 0x000000ff0000720c */ /* 0x000fe20003f04100 */
[----:B------:R-:W-:-:S12]  /*0730*/  IMAD.MOV.U32 R0, RZ, RZ, RZ ;  /* 0x000000ffff007224 */ /* 0x000fd800078e00ff */
[----:B------:R-:W-:Y:S01]  /*0740*/  @!P0 IMAD.MOV.U32 R0, RZ, RZ, 0x1 ;  /* 0x00000001ff008424 */ /* 0x000fe200078e00ff */
[----:B------:R0:W-:Y:S04]  /*0750*/  @!P0 STL.64 [R1+0x8], RZ ;  /* 0x000008ff01008387 */ /* 0x0001e80000100a00 */
[C---:B------:R-:W-:Y:S02]  /*0760*/  ISETP.LT.U32.AND P2, PT, R0.reuse, UR6, PT ;  /* 0x0000000600007c0c */ /* 0x040fe4000bf41070 */
[----:B------:R-:W-:Y:S02]  /*0770*/  IADD3 R4, P3, PT, -R0, UR6, RZ ;  /* 0x0000000600047c10 */ /* 0x000fe4000ff7e1ff */
[----:B------:R-:W-:Y:S02]  /*0780*/  ISETP.GT.U32.AND.EX P2, PT, R3, R2, PT, P2 ;  /* 0x000000020300720c */ /* 0x000fe40003f44120 */
[----:B------:R-:W-:-:S02]  /*0790*/  ISETP.LE.U32.AND P1, PT, R4, 0x3, PT ;  /* 0x000000030400780c */ /* 0x000fc40003f23070 */
[----:B------:R-:W-:-:S04]  /*07a0*/  IADD3.X R3, PT, PT, ~R2, UR7, RZ, P3, !PT ;  /* 0x0000000702037c10 */ /* 0x000fc80009ffe5ff */
[----:B------:R-:W-:Y:S01]  /*07b0*/  ISETP.LE.U32.OR.EX P1, PT, R3, RZ, !P2, P1 ;  /* 0x000000ff0300720c */ /* 0x000fe20005723510 */
[----:B------:R-:W-:-:S12]  /*07c0*/  IMAD.U32 R3, RZ, RZ, UR7 ;  /* 0x00000007ff037e24 */ /* 0x000fd8000f8e00ff */
[----:B0-----:R-:W-:Y:S05]  /*07d0*/  @P1 BRA `(.L_x_4) ;  /* 0x0000000000241947 */ /* 0x001fea0003800000 */
[----:B------:R-:W-:Y:S01]  /*07e0*/  UIADD3 UR4, UP0, UPT, UR6, -0x3, URZ ;  /* 0xfffffffd06047890 */ /* 0x000fe2000ff1e0ff */
[----:B------:R-:W-:-:S03]  /*07f0*/  PLOP3.LUT P0, PT, PT, PT, PT, 0x8, 0x80 ;  /* 0x000000000080781c */ /* 0x000fc60003f0e170 */
[----:B------:R-:W-:-:S12]  /*0800*/  UIADD3.X UR5, UPT, UPT, UR7, -0x1, URZ, UP0, !UPT ;  /* 0xffffffff07057890 */ /* 0x000fd800087fe4ff */
.L_x_5:
[----:B------:R-:W-:Y:S01]  /*0810*/  IADD3 R0, P1, PT, R0, 0x4, RZ ;  /* 0x0000000400007810 */ /* 0x000fe20007f3e0ff */
[----:B------:R0:W-:Y:S04]  /*0820*/  STL.64 [R1+0x8], RZ ;  /* 0x000008ff01007387 */ /* 0x0001e80000100a00 */
[----:B------:R-:W-:Y:S01]  /*0830*/  IMAD.X R2, RZ, RZ, R2, P1 ;  /* 0x000000ffff027224 */ /* 0x000fe200008e0602 */
[----:B------:R-:W-:-:S04]  /*0840*/  ISETP.GE.U32.AND P1, PT, R0, UR4, PT ;  /* 0x0000000400007c0c */ /* 0x000fc8000bf26070 */
[----:B------:R-:W-:-:S13]  /*0850*/  ISETP.GE.U32.AND.EX P1, PT, R2, UR5, PT, P1 ;  /* 0x0000000502007c0c */ /* 0x000fda000bf26110 */
[----:B0-----:R-:W-:Y:S05]  /*0860*/  @!P1 BRA `(.L_x_5) ;  /* 0xfffffffc00e89947 */ /* 0x001fea000383ffff */
.L_x_4:
[C---:B------:R-:W-:Y:S02]  /*0870*/  ISETP.LT.U32.AND P1, PT, R0.reuse, UR6, PT ;  /* 0x0000000600007c0c */ /* 0x040fe4000bf21070 */
[----:B------:R-:W-:Y:S02]  /*0880*/  IADD3 R4, P2, PT, -R0, UR6, RZ ;  /* 0x0000000600047c10 */ /* 0x000fe4000ff5e1ff */
[----:B------:R-:W-:Y:S02]  /*0890*/  ISETP.GT.U32.AND.EX P3, PT, R3, R2, PT, P1 ;  /* 0x000000020300720c */ /* 0x000fe40003f64110 */
[----:B------:R-:W-:Y:S02]  /*08a0*/  ISETP.LE.U32.AND P1, PT, R4, 0x1, PT ;  /* 0x000000010400780c */ /* 0x000fe40003f23070 */
[----:B------:R-:W-:-:S04]  /*08b0*/  IADD3.X R3, PT, PT, ~R2, UR7, RZ, P2, !PT ;  /* 0x0000000702037c10 */ /* 0x000fc800097fe5ff */
[----:B------:R-:W-:-:S13]  /*08c0*/  ISETP.LE.U32.OR.EX P1, PT, R3, RZ, !P3, P1 ;  /* 0x000000ff0300720c */ /* 0x000fda0005f23510 */
[----:B------:R-:W-:Y:S01]  /*08d0*/  @!P1 IADD3 R0, P3, PT, R0, 0x2, RZ ;  /* 0x0000000200009810 */ /* 0x000fe20007f7e0ff */
[----:B------:R2:W-:Y:S01]  /*08e0*/  @!P1 STL.64 [R1+0x8], RZ ;  /* 0x000008ff01009387 */ /* 0x0005e20000100a00 */
[----:B------:R-:W-:Y:S02]  /*08f0*/  @!P1 PLOP3.LUT P0, PT, PT, PT, PT, 0x8, 0x80 ;  /* 0x000000000080981c */ /* 0x000fe40003f0e170 */
[----:B------:R-:W-:Y:S01]  /*0900*/  ISETP.LT.U32.AND P2, PT, R0, UR6, PT ;  /* 0x0000000600007c0c */ /* 0x000fe2000bf41070 */
[----:B------:R-:W-:-:S05]  /*0910*/  @!P1 IMAD.X R2, RZ, RZ, R2, P3 ;  /* 0x000000ffff029224 */ /* 0x000fca00018e0602 */
[----:B------:R-:W-:-:S13]  /*0920*/  ISETP.LT.U32.OR.EX P0, PT, R2, UR7, P0, P2 ;  /* 0x0000000702007c0c */ /* 0x000fda0008701520 */
[----:B------:R2:W-:Y:S02]  /*0930*/  @P0 STL.64 [R1+0x8], RZ ;  /* 0x000008ff01000387 */ /* 0x0005e40000100a00 */
.L_x_3:
[----:B------:R-:W-:-:S04]  /*0940*/  ULOP3.LUT UR7, UR38, 0x4, URZ, 0xc0, !UPT ;  /* 0x0000000426077892 */ /* 0x000fc8000f8ec0ff */
[----:B------:R-:W-:-:S04]  /*0950*/  UISETP.NE.U32.AND UP0, UPT, UR7, URZ, UPT ;  /* 0x000000ff0700728c */ /* 0x000fc8000bf05070 */
[----:B------:R-:W-:-:S09]  /*0960*/  UISETP.NE.AND.EX UP0, UPT, URZ, URZ, UPT, UP0 ;  /* 0x000000ffff00728c */ /* 0x000fd2000bf05300 */
[----:B------:R-:W-:Y:S05]  /*0970*/  BRA.U !UP0, `(.L_x_6) ;  /* 0x0000000108b07547 */ /* 0x000fea000b800000 */
[----:B------:R-:W-:Y:S01]  /*0980*/  ISETP.LT.U32.AND P0, PT, RZ, UR7, PT ;  /* 0x00000007ff007c0c */ /* 0x000fe2000bf01070 */
[----:B------:R-:W-:Y:S01]  /*0990*/  ULOP3.LUT UR6, UR38, 0xfffffff8, URZ, 0xc0, !UPT ;  /* 0xfffffff826067892 */ /* 0x000fe2000f8ec0ff */
[----:B------:R-:W-:Y:S02]  /*09a0*/  IMAD.MOV.U32 R0, RZ, RZ, RZ ;  /* 0x000000ffff007224 */ /* 0x000fe400078e00ff */
[----:B------:R-:W-:Y:S01]  /*09b0*/  ISETP.GT.U32.AND.EX P0, PT, RZ, RZ, PT, P0 ;  /* 0x000000ffff00720c */ /* 0x000fe20003f04100 */
[----:B0-----:R-:W-:-:S12]  /*09c0*/  IMAD.MOV.U32 R3, RZ, RZ, RZ ;  /* 0x000000ffff037224 */ /* 0x001fd800078e00ff */
[----:B-1----:R-:W-:Y:S01]  /*09d0*/  @!P0 IADD3 R2, PT, PT, R1, UR6, R0 ;  /* 0x0000000601028c10 */ /* 0x002fe2000fffe000 */
[----:B------:R-:W-:-:S04]  /*09e0*/  @!P0 IMAD.MOV.U32 R0, RZ, RZ, 0x1 ;  /* 0x00000001ff008424 */ /* 0x000fc800078e00ff */
[----:B------:R0:W-:Y:S01]  /*09f0*/  @!P0 STL.U8 [R2+0x8], RZ ;  /* 0x000008ff02008387 */ /* 0x0001e20000100000 */
[C---:B------:R-:W-:Y:S02]  /*0a00*/  IADD3 R4, P3, PT, -R0.reuse, UR7, RZ ;  /* 0x0000000700047c10 */ /* 0x040fe4000ff7e1ff */
[----:B------:R-:W-:Y:S02]  /*0a10*/  ISETP.LT.U32.AND P2, PT, R0, UR7, PT ;  /* 0x0000000700007c0c */ /* 0x000fe4000bf41070 */
[----:B------:R-:W-:Y:S01]  /*0a20*/  ISETP.LE.U32.AND P1, PT, R4, 0x3, PT ;  /* 0x000000030400780c */ /* 0x000fe20003f23070 */
[----:B------:R-:W-:Y:S01]  /*0a30*/  IMAD.X R4, RZ, RZ, ~R3, P3 ;  /* 0x000000ffff047224 */ /* 0x000fe200018e0e03 */
[----:B------:R-:W-:-:S04]  /*0a40*/  ISETP.GT.U32.AND.EX P2, PT, RZ, R3, PT, P2 ;  /* 0x00000003ff00720c */ /* 0x000fc80003f44120 */
[----:B------:R-:W-:-:S13]  /*0a50*/  ISETP.LE.U32.OR.EX P1, PT, R4, RZ, !P2, P1 ;  /* 0x000000ff0400720c */ /* 0x000fda0005723510 */
[----:B0-----:R-:W-:Y:S05]  /*0a60*/  @P1 BRA `(.L_x_7) ;  /* 0x0000000000341947 */ /* 0x001fea0003800000 */
[----:B------:R-:W-:Y:S01]  /*0a70*/  UIADD3 UR4, UP0, UPT, UR7, -0x3, URZ ;  /* 0xfffffffd07047890 */ /* 0x000fe2000ff1e0ff */
[----:B------:R-:W-:-:S03]  /*0a80*/  PLOP3.LUT P0, PT, PT, PT, PT, 0x8, 0x80 ;  /* 0x000000000080781c */ /* 0x000fc60003f0e170 */
[----:B------:R-:W-:-:S12]  /*0a90*/  UIADD3.X UR5, UPT, UPT, URZ, -0x1, URZ, UP0, !UPT ;  /* 0xffffffffff057890 */ /* 0x000fd800087fe4ff */
.L_x_8:
[----:B------:R-:W-:Y:S02]  /*0aa0*/  IADD3 R2, PT, PT, R1, UR6, R0 ;  /* 0x0000000601027c10 */ /* 0x000fe4000fffe000 */
[----:B------:R-:W-:-:S03]  /*0ab0*/  IADD3 R0, P1, PT, R0, 0x4, RZ ;  /* 0x0000000400007810 */ /* 0x000fc60007f3e0ff */
[----:B------:R0:W-:Y:S02]  /*0ac0*/  STL.U8 [R2+0x8], RZ ;  /* 0x000008ff02007387 */ /* 0x0001e40000100000 */
[----:B------:R-:W-:Y:S01]  /*0ad0*/  IMAD.X R3, RZ, RZ, R3, P1 ;  /* 0x000000ffff037224 */ /* 0x000fe200008e0603 */
[----:B------:R-:W-:Y:S01]  /*0ae0*/  ISETP.GE.U32.AND P1, PT, R0, UR4, PT ;  /* 0x0000000400007c0c */ /* 0x000fe2000bf26070 */
[----:B------:R0:W-:Y:S03]  /*0af0*/  STL.U8 [R2+0x9], RZ ;  /* 0x000009ff02007387 */ /* 0x0001e60000100000 */
[----:B------:R-:W-:Y:S01]  /*0b00*/  ISETP.GE.U32.AND.EX P1, PT, R3, UR5, PT, P1 ;  /* 0x0000000503007c0c */ /* 0x000fe2000bf26110 */
[----:B------:R0:W-:Y:S04]  /*0b10*/  STL.U8 [R2+0xa], RZ ;  /* 0x00000aff02007387 */ /* 0x0001e80000100000 */
[----:B------:R0:W-:Y:S08]  /*0b20*/  STL.U8 [R2+0xb], RZ ;  /* 0x00000bff02007387 */ /* 0x0001f00000100000 */
[----:B0-----:R-:W-:Y:S05]  /*0b30*/  @!P1 BRA `(.L_x_8) ;  /* 0xfffffffc00d89947 */ /* 0x001fea000383ffff */
.L_x_7:
[C---:B------:R-:W-:Y:S02]  /*0b40*/  IADD3 R2, P3, PT, -R0.reuse, UR7, RZ ;  /* 0x0000000700027c10 */ /* 0x040fe4000ff7e1ff */
[----:B------:R-:W-:Y:S02]  /*0b50*/  ISETP.LT.U32.AND P2, PT, R0, UR7, PT ;  /* 0x0000000700007c0c */ /* 0x000fe4000bf41070 */
[----:B------:R-:W-:Y:S01]  /*0b60*/  ISETP.LE.U32.AND P1, PT, R2, 0x1, PT ;  /* 0x000000010200780c */ /* 0x000fe20003f23070 */
[----:B------:R-:W-:Y:S01]  /*0b70*/  IMAD.X R2, RZ, RZ, ~R3, P3 ;  /* 0x000000ffff027224 */ /* 0x000fe200018e0e03 */
[----:B------:R-:W-:-:S04]  /*0b80*/  ISETP.GT.U32.AND.EX P2, PT, RZ, R3, PT, P2 ;  /* 0x00000003ff00720c */ /* 0x000fc80003f44120 */
[----:B------:R-:W-:-:S13]  /*0b90*/  ISETP.LE.U32.OR.EX P1, PT, R2, RZ, !P2, P1 ;  /* 0x000000ff0200720c */ /* 0x000fda0005723510 */
[----:B------:R-:W-:Y:S02]  /*0ba0*/  @!P1 IADD3 R2, PT, PT, R1, UR6, R0 ;  /* 0x0000000601029c10 */ /* 0x000fe4000fffe000 */
[----:B------:R-:W-:Y:S02]  /*0bb0*/  @!P1 IADD3 R0, P2, PT, R0, 0x2, RZ ;  /* 0x0000000200009810 */ /* 0x000fe40007f5e0ff */
[----:B------:R-:W-:Y:S01]  /*0bc0*/  @!P1 PLOP3.LUT P0, PT, PT, PT, PT, 0x8, 0x80 ;  /* 0x000000000080981c */ /* 0x000fe20003f0e170 */
[----:B------:R3:W-:Y:S02]  /*0bd0*/  @!P1 STL.U8 [R2+0x8], RZ ;  /* 0x000008ff02009387 */ /* 0x0007e40000100000 */
[----:B------:R-:W-:Y:S01]  /*0be0*/  @!P1 IMAD.X R3, RZ, RZ, R3, P2 ;  /* 0x000000ffff039224 */ /* 0x000fe200010e0603 */
[----:B------:R-:W-:Y:S01]  /*0bf0*/  ISETP.LT.U32.AND P2, PT, R0, UR7, PT ;  /* 0x0000000700007c0c */ /* 0x000fe2000bf41070 */
[----:B------:R3:W-:Y:S03]  /*0c00*/  @!P1 STL.U8 [R2+0x9], RZ ;  /* 0x000009ff02009387 */ /* 0x0007e60000100000 */
[----:B------:R-:W-:-:S13]  /*0c10*/  ISETP.LT.U32.OR.EX P0, PT, R3, RZ, P0, P2 ;  /* 0x000000ff0300720c */ /* 0x000fda0000701520 */
[----:B------:R-:W-:-:S05]  /*0c20*/  @P0 IADD3 R0, PT, PT, R1, UR6, R0 ;  /* 0x0000000601000c10 */ /* 0x000fca000fffe000 */
[----:B------:R3:W-:Y:S02]  /*0c30*/  @P0 STL.U8 [R0+0x8], RZ ;  /* 0x000008ff00000387 */ /* 0x0007e40000100000 */
.L_x_6:
[----:B------:R-:W4:Y:S01]  /*0c40*/  LDCU UR5, c[0x0][0x360] ;  /* 0x00006c00ff0577ac */ /* 0x000f220008000800 */
[----:B0-----:R-:W-:Y:S01]  /*0c50*/  MOV R5, 0xc80 ;  /* 0x00000c8000057802 */ /* 0x001fe20000000f00 */
[----:B----4-:R-:W-:-:S12]  /*0c60*/  ULOP3.LUT UR4, UR5, 0xffff, URZ, 0xc0, !UPT ;  /* 0x0000ffff05047892 */ /* 0x010fd8000f8ec0ff */
[----:B-123--:R-:W-:Y:S05]  /*0c70*/  CALL.REL.NOINC `($__internal_0_$__cuda_sm20_div_u16) ;  /* 0x0000000c00dc7944 */ /* 0x00efea0003c00000 */
[----:B------:R-:W-:-:S09]  /*0c80*/  UISETP.GT.U32.AND UP0, UPT, UR5, 0x36, UPT ;  /* 0x000000360500788c */ /* 0x000fd2000bf04070 */
[----:B------:R-:W-:Y:S05]  /*0c90*/  BRA.U UP0, `(.L_x_9) ;  /* 0x0000000900dc7547 */ /* 0x000fea000b800000 */
[----:B------:R0:W5:Y:S04]  /*0ca0*/  LDL.64 R22, [R1] ;  /* 0x0000000001167983 */ /* 0x0001680000100a00 */
[----:B------:R0:W5:Y:S01]  /*0cb0*/  LDL.64 R16, [R1+0x8] ;  /* 0x0000080001107983 */ /* 0x0001620000100a00 */
[----:B------:R-:W-:Y:S01]  /*0cc0*/  LOP3.LUT R19, R19, 0xffff, RZ, 0xc0, !PT ;  /* 0x0000ffff13137812 */ /* 0x000fe200078ec0ff */
[----:B------:R-:W-:Y:S01]  /*0cd0*/  BSSY.RECONVERGENT B6, `(.L_x_9) ;  /* 0x00000b3000067945 */ /* 0x000fe20003800200 */
[----:B------:R-:W-:Y:S01]  /*0ce0*/  UIADD3 UR46, UPT, UPT, UR42, -UR43, URZ ;  /* 0x8000002b2a2e7290 */ /* 0x000fe2000fffe0ff */
[----:B------:R-:W1:Y:S02]  /*0cf0*/  S2R R2, SR_TID.X ;  /* 0x0000000000027919 */ /* 0x000e640000002100 */
[----:B-1----:R-:W-:-:S04]  /*0d00*/  IMAD R2, R19, R2, RZ ;  /* 0x0000000213027224 */ /* 0x002fc800078e02ff */
[----:B0-----:R-:W-:-:S07]  /*0d10*/  IMAD.IADD R19, R19, 0x1, R2 ;  /* 0x0000000113137824 */ /* 0x001fce00078e0202 */
.L_x_28:
[----:B------:R-:W-:Y:S01]  /*0d20*/  UISETP.GE.AND UP0, UPT, UR44, 0x1, UPT ;  /* 0x000000012c00788c */ /* 0x000fe2000bf06270 */
[----:B------:R-:W-:Y:S05]  /*0d30*/  BSSY.RECONVERGENT B1, `(.L_x_10) ;  /* 0x0000093000017945 */ /* 0x000fea0003800200 */
[----:B------:R-:W-:-:S04]  /*0d40*/  PLOP3.LUT P0, PT, PT, PT, UP0, 0x80, 0x8 ;  /* 0x000000000008781c */ /* 0x000fc80003f0f008 */
[----:B------:R-:W-:-:S13]  /*0d50*/  ISETP.GE.OR P0, PT, R2, UR44, !P0 ;  /* 0x0000002c02007c0c */ /* 0x000fda000c706670 */
[----:B------:R-:W-:Y:S05]  /*0d60*/  @P0 BRA `(.L_x_11) ;  /* 0x00000008003c0947 */ /* 0x000fea0003800000 */
[----:B------:R-:W-:-:S04]  /*0d70*/  IMAD R11, R2, 0x3, RZ ;  /* 0x00000003020b7824 */ /* 0x000fc800078e02ff */
[----:B-----5:R-:W-:-:S05]  /*0d80*/  IMAD.WIDE.U32 R12, R11, 0x4, R22 ;  /* 0x000000040b0c7825 */ /* 0x020fca00078e0016 */
[----:B------:R0:W5:Y:S04]  /*0d90*/  LD.E R3, desc[UR36][R12.64] ;  /* 0x000000240c037980 */ /* 0x000168000c101900 */
[----:B------:R0:W5:Y:S04]  /*0da0*/  LD.E R4, desc[UR36][R12.64+0x4] ;  /* 0x000004240c047980 */ /* 0x000168000c101900 */
[----:B------:R0:W5:Y:S01]  /*0db0*/  LD.E R5, desc[UR36][R12.64+0x8] ;  /* 0x000008240c057980 */ /* 0x000162000c101900 */
[----:B------:R-:W-:Y:S02]  /*0dc0*/  IMAD.MOV R6, RZ, RZ, -R2 ;  /* 0x000000ffff067224 */ /* 0x000fe400078e0a02 */
[----:B------:R-:W-:-:S02]  /*0dd0*/  IMAD.MOV.U32 R7, RZ, RZ, RZ ;  /* 0x000000ffff077224 */ /* 0x000fc400078e00ff */
[----:B------:R-:W-:Y:S02]  /*0de0*/  IMAD.U32 R8, RZ, RZ, UR46 ;  /* 0x0000002eff087e24 */ /* 0x000fe4000f8e00ff */
[----:B------:R-:W-:-:S07]  /*0df0*/  IMAD.WIDE.U32 R10, R11, 0x4, R16 ;  /* 0x000000040b0a7825 */ /* 0x000fce00078e0010 */
.L_x_26:
[----:B------:R-:W-:Y:S01]  /*0e00*/  ISETP.NE.AND P0, PT, R6, RZ, PT ;  /* 0x000000ff0600720c */ /* 0x000fe20003f05270 */
[----:B------:R-:W-:Y:S01]  /*0e10*/  VIADD R8, R8, 0x1 ;  /* 0x0000000108087836 */ /* 0x000fe20000000000 */
[----:B------:R-:W-:Y:S04]  /*0e20*/  BSSY.RECONVERGENT B0, `(.L_x_12) ;  /* 0x0000080000007945 */ /* 0x000fe80003800200 */
[----:B------:R-:W-:-:S07]  /*0e30*/  ISETP.NE.AND P2, PT, R8, RZ, PT ;  /* 0x000000ff0800720c */ /* 0x000fce0003f45270 */
[----:B-1----:R-:W-:Y:S06]  /*0e40*/  @!P0 BRA `(.L_x_13) ;  /* 0x0000000400f48947 */ /* 0x002fec0003800000 */
[----:B------:R-:W-:-:S05]  /*0e50*/  IMAD.WIDE.U32 R14, R7, 0x4, R22 ;  /* 0x00000004070e7825 */ /* 0x000fca00078e0016 */
[----:B------:R-:W2:Y:S01]  /*0e60*/  LD.E R0, desc[UR36][R14.64] ;  /* 0x000000240e007980 */ /* 0x000ea2000c101900 */
[----:B0-----:R-:W0:Y:S01]  /*0e70*/  MUFU.RCP R12, UR45 ;  /* 0x0000002d000c7d08 */ /* 0x001e220008001000 */
[----:B------:R-:W-:Y:S01]  /*0e80*/  IMAD.U32 R13, RZ, RZ, UR45 ;  /* 0x0000002dff0d7e24 */ /* 0x000fe2000f8e00ff */
[----:B------:R-:W-:Y:S03]  /*0e90*/  BSSY.RECONVERGENT B2, `(.L_x_14) ;  /* 0x000000e000027945 */ /* 0x000fe60003800200 */
[----:B0-----:R-:W-:-:S04]  /*0ea0*/  FFMA R13, R12, -R13, 1 ;  /* 0x3f8000000c0d7423 */ /* 0x001fc8000000080d */
[----:B------:R-:W-:Y:S01]  /*0eb0*/  FFMA R12, R12, R13, R12 ;  /* 0x0000000d0c0c7223 */ /* 0x000fe2000000000c */
[----:B--2--5:R-:W-:-:S04]  /*0ec0*/  FADD R9, R3, -R0 ;  /* 0x8000000003097221 */ /* 0x024fc80000000000 */
[----:B------:R-:W0:Y:S01]  /*0ed0*/  FCHK P0, R9, UR45 ;  /* 0x0000002d09007d02 */ /* 0x000e220008000000 */
[----:B------:R-:W-:-:S04]  /*0ee0*/  FFMA R0, R9, R12, RZ ;  /* 0x0000000c09007223 */ /* 0x000fc800000000ff */
[----:B------:R-:W-:-:S04]  /*0ef0*/  FFMA R13, R0, -UR45, R9 ;  /* 0x8000002d000d7c23 */ /* 0x000fc80008000009 */
[----:B------:R-:W-:Y:S01]  /*0f00*/  FFMA R12, R12, R13, R0 ;  /* 0x0000000d0c0c7223 */ /* 0x000fe20000000000 */
[----:B0-----:R-:W-:Y:S06]  /*0f10*/  @!P0 BRA `(.L_x_15) ;  /* 0x0000000000148947 */ /* 0x001fec0003800000 */
[----:B------:R-:W-:Y:S01]  /*0f20*/  IMAD.MOV.U32 R0, RZ, RZ, R9 ;  /* 0x000000ffff007224 */ /* 0x000fe200078e0009 */
[----:B------:R-:W-:Y:S01]  /*0f30*/  MOV R12, 0xf60 ;  /* 0x00000f60000c7802 */ /* 0x000fe20000000f00 */
[----:B------:R-:W-:-:S07]  /*0f40*/  IMAD.U32 R13, RZ, RZ, UR45 ;  /* 0x0000002dff0d7e24 */ /* 0x000fce000f8e00ff */
[----:B------:R-:W-:Y:S05]  /*0f50*/  CALL.REL.NOINC `($__internal_1_$__cuda_sm3x_div_rn_noftz_f32_slowpath) ;  /* 0x0000000c00707944 */ /* 0x000fea0003c00000 */
[----:B------:R-:W-:-:S07]  /*0f60*/  IMAD.MOV.U32 R12, RZ, RZ, R0 ;  /* 0x000000ffff0c7224 */ /* 0x000fce00078e0000 */
.L_x_15:
[----:B------:R-:W-:Y:S05]  /*0f70*/  BSYNC.RECONVERGENT B2 ;  /* 0x0000000000027941 */ /* 0x000fea0003800200 */
.L_x_14:
[----:B------:R-:W2:Y:S01]  /*0f80*/  LD.E R21, desc[UR36][R14.64+0x4] ;  /* 0x000004240e157980 */ /* 0x000ea2000c101900 */
[----:B------:R-:W0:Y:S01]  /*0f90*/  MUFU.RCP R0, UR45 ;  /* 0x0000002d00007d08 */ /* 0x000e220008001000 */
[----:B------:R-:W-:Y:S01]  /*0fa0*/  IMAD.U32 R13, RZ, RZ, UR45 ;  /* 0x0000002dff0d7e24 */ /* 0x000fe2000f8e00ff */
[----:B------:R-:W-:Y:S06]  /*0fb0*/  BSSY.RECONVERGENT B2, `(.L_x_16) ;  /* 0x0000010000027945 */ /* 0x000fec0003800200 */
[----:B------:R-:W1:Y:S01]  /*0fc0*/  FRND R12, R12 ;  /* 0x0000000c000c7307 */ /* 0x000e620000201000 */
[----:B0-----:R-:W-:-:S04]  /*0fd0*/  FFMA R13, R0, -R13, 1 ;  /* 0x3f800000000d7423 */ /* 0x001fc8000000080d */
[----:B------:R-:W-:Y:S01]  /*0fe0*/  FFMA R0, R0, R13, R0 ;  /* 0x0000000d00007223 */ /* 0x000fe20000000000 */
[----:B-1----:R-:W-:Y:S01]  /*0ff0*/  FFMA R9, R12, -UR45, R9 ;  /* 0x8000002d0c097c23 */ /* 0x002fe20008000009 */
[----:B--2---:R-:W-:-:S04]  /*1000*/  FADD R21, R4, -R21 ;  /* 0x8000001504157221 */ /* 0x004fc80000000000 */
        /* <DEDUP_REMOVED lines=10> */
.L_x_17:
[----:B------:R-:W-:Y:S05]  /*10b0*/  BSYNC.RECONVERGENT B2 ;  /* 0x0000000000027941 */ /* 0x000fea0003800200 */
.L_x_16:
        /* <DEDUP_REMOVED lines=18> */
.L_x_19:
[----:B------:R-:W-:Y:S05]  /*11e0*/  BSYNC.RECONVERGENT B2 ;  /* 0x0000000000027941 */ /* 0x000fea0003800200 */
.L_x_18:
[----:B------:R-:W0:Y:S01]  /*11f0*/  FRND R0, R0 ;  /* 0x0000000000007307 */ /* 0x000e220000201000 */
[----:B------:R-:W-:Y:S01]  /*1200*/  FMUL R12, R18, R18 ;  /* 0x00000012120c7220 */ /* 0x000fe20000400000 */
[----:B------:R-:W-:Y:S01]  /*1210*/  BSSY.RECONVERGENT B2, `(.L_x_20) ;  /* 0x000000b000027945 */ /* 0x000fe20003800200 */
[----:B------:R-:W-:Y:S02]  /*1220*/  IMAD.MOV.U32 R40, RZ, RZ, RZ ;  /* 0x000000ffff287224 */ /* 0x000fe400078e00ff */
[----:B------:R-:W-:Y:S01]  /*1230*/  FFMA R39, R9, R9, R12 ;  /* 0x0000000909277223 */ /* 0x000fe2000000000c */
[----:B------:R-:W-:Y:S02]  /*1240*/  IMAD.MOV.U32 R41, RZ, RZ, -0x3fe40000 ;  /* 0xc01c0000ff297424 */ /* 0x000fe400078e00ff */
[----:B0-----:R-:W-:Y:S01]  /*1250*/  FFMA R38, R0, -UR45, R25 ;  /* 0x8000002d00267c23 */ /* 0x001fe20008000019 */
[----:B------:R-:W-:-:S03]  /*1260*/  MOV R0, 0x12c0 ;  /* 0x000012c000007802 */ /* 0x000fc60000000f00 */
[----:B------:R-:W-:-:S04]  /*1270*/  FFMA R39, R38, R38, R39 ;  /* 0x0000002626277223 */ /* 0x000fc80000000027 */
[----:B------:R-:W0:Y:S02]  /*1280*/  F2F.F64.F32 R12, R39 ;  /* 0x00000027000c7310 */ /* 0x000e240000201800 */
[----:B0-----:R-:W-:-:S10]  /*1290*/  DADD R42, -RZ, |R12| ;  /* 0x00000000ff2a7229 */ /* 0x001fd4000000050c */
[----:B------:R-:W-:-:S07]  /*12a0*/  IMAD.MOV.U32 R24, RZ, RZ, R42 ;  /* 0x000000ffff187224 */ /* 0x000fce00078e002a */
[----:B------:R-:W-:Y:S05]  /*12b0*/  CALL.REL.NOINC `($_Z19calcForces_intraboxPfS_PiS0_S_$__internal_accurate_pow) ;  /* 0x0000001000307944 */ /* 0x000fea0003c00000 */
[----:B------:R-:W-:Y:S05]  /*12c0*/  BSYNC.RECONVERGENT B2 ;  /* 0x0000000000027941 */ /* 0x000fea0003800200 */
.L_x_20:
[----:B------:R-:W-:Y:S01]  /*12d0*/  DADD R24, R12, -7 ;  /* 0xc01c00000c187429 */ /* 0x000fe20000000000 */
[----:B------:R-:W-:Y:S01]  /*12e0*/  FSETP.NEU.AND P0, PT, R39, RZ, PT ;  /* 0x000000ff2700720b */ /* 0x000fe20003f0d000 */
[----:B------:R-:W-:Y:S01]  /*12f0*/  DADD R14, -RZ, -R20 ;  /* 0x00000000ff0e7229 */ /* 0x000fe20000000914 */
[----:B------:R-:W-:Y:S01]  /*1300*/  ISETP.GE.AND P1, PT, R13, RZ, PT ;  /* 0x000000ff0d00720c */ /* 0x000fe20003f26270 */
[----:B------:R-:W-:Y:S01]  /*1310*/  DADD R42, -RZ, |R12| ;  /* 0x00000000ff2a7229 */ /* 0x000fe2000000050c */
[----:B------:R-:W-:Y:S05]  /*1320*/  BSSY.RECONVERGENT B2, `(.L_x_21) ;  /* 0x000000f000027945 */ /* 0x000fea0003800200 */
[----:B------:R-:W-:-:S02]  /*1330*/  LOP3.LUT R24, R25, 0x7ff00000, RZ, 0xc0, !PT ;  /* 0x7ff0000019187812 */ /* 0x000fc400078ec0ff */
[----:B------:R-:W-:Y:S02]  /*1340*/  FSEL R14, R14, R20, !P1 ;  /* 0x000000140e0e7208 */ /* 0x000fe40004800000 */
[----:B------:R-:W-:Y:S01]  /*1350*/  ISETP.NE.AND P3, PT, R24, 0x7ff00000, PT ;  /* 0x7ff000001800780c */ /* 0x000fe20003f65270 */
[----:B------:R-:W-:Y:S01]  /*1360*/  IMAD.MOV.U32 R24, RZ, RZ, R42 ;  /* 0x000000ffff187224 */ /* 0x000fe200078e002a */
[----:B------:R-:W-:Y:S02]  /*1370*/  FSEL R15, R15, R21, !P1 ;  /* 0x000000150f0f7208 */ /* 0x000fe40004800000 */
[----:B------:R-:W-:Y:S02]  /*1380*/  FSEL R14, R14, RZ, P0 ;  /* 0x000000ff0e0e7208 */ /* 0x000fe40000000000 */
[----:B------:R-:W-:-:S07]  /*1390*/  @!P0 LOP3.LUT R15, R13, 0x7ff00000, RZ, 0xfc, !PT ;  /* 0x7ff000000d0f8812 */ /* 0x000fce00078efcff */
[----:B------:R-:W-:Y:S05]  /*13a0*/  @P3 BRA `(.L_x_22) ;  /* 0x0000000000183947 */ /* 0x000fea0003800000 */
[----:B------:R-:W-:-:S13]  /*13b0*/  FSETP.NAN.AND P3, PT, R39, R39, PT ;  /* 0x000000272700720b */ /* 0x000fda0003f68000 */
[----:B------:R-:W-:Y:S01]  /*13c0*/  @P3 DADD R14, R12, -7 ;  /* 0xc01c00000c0e3429 */ /* 0x000fe20000000000 */
[----:B------:R-:W-:Y:S10]  /*13d0*/  @P3 BRA `(.L_x_22) ;  /* 0x00000000000c3947 */ /* 0x000ff40003800000 */
[----:B------:R-:W-:-:S14]  /*13e0*/  DSETP.NEU.AND P3, PT, |R12|, +INF , PT ;  /* 0x7ff000000c00742a */ /* 0x000fdc0003f6d200 */
[----:B------:R-:W-:Y:S01]  /*13f0*/  @!P3 SEL R15, RZ, 0x80000000, P1 ;  /* 0x80000000ff0fb807 */ /* 0x000fe20000800000 */
[----:B------:R-:W-:-:S07]  /*1400*/  @!P3 IMAD.MOV.U32 R14, RZ, RZ, RZ ;  /* 0x000000ffff0eb224 */ /* 0x000fce00078e00ff */
.L_x_22:
[----:B------:R-:W-:Y:S05]  /*1410*/  BSYNC.RECONVERGENT B2 ;  /* 0x0000000000027941 */ /* 0x000fea0003800200 */
.L_x_21:
[----:B------:R-:W-:Y:S01]  /*1420*/  BSSY.RECONVERGENT B2, `(.L_x_23) ;  /* 0x0000004000027945 */ /* 0x000fe20003800200 */
[----:B------:R-:W-:Y:S01]  /*1430*/  IMAD.MOV.U32 R41, RZ, RZ, -0x3ff00000 ;  /* 0xc0100000ff297424 */ /* 0x000fe200078e00ff */
[----:B------:R-:W-:-:S07]  /*1440*/  MOV R0, 0x1460 ;  /* 0x0000146000007802 */ /* 0x000fce0000000f00 */
[----:B------:R-:W-:Y:S05]  /*1450*/  CALL.REL.NOINC `($_Z19calcForces_intraboxPfS_PiS0_S_$__internal_accurate_pow) ;  /* 0x0000000c00c87944 */ /* 0x000fea0003c00000 */
[----:B------:R-:W-:Y:S05]  /*1460*/  BSYNC.RECONVERGENT B2 ;  /* 0x0000000000027941 */ /* 0x000fea0003800200 */
.L_x_23:
[----:B------:R0:W5:Y:S04]  /*1470*/  LD.E R0, desc[UR36][R10.64] ;  /* 0x000000240a007980 */ /* 0x000168000c101900 */
[----:B------:R0:W5:Y:S04]  /*1480*/  LD.E R27, desc[UR36][R10.64+0x4] ;  /* 0x000004240a1b7980 */ /* 0x000168000c101900 */
[----:B------:R0:W5:Y:S01]  /*1490*/  LD.E R29, desc[UR36][R10.64+0x8] ;  /* 0x000008240a1d7980 */ /* 0x000162000c101900 */
[----:B------:R-:W-:Y:S01]  /*14a0*/  DADD R24, R12, -4 ;  /* 0xc01000000c187429 */ /* 0x000fe20000000000 */
[----:B------:R-:W-:Y:S01]  /*14b0*/  BSSY.RECONVERGENT B2, `(.L_x_24) ;  /* 0x000000b000027945 */ /* 0x000fe20003800200 */
[----:B------:R-:W-:-:S02]  /*14c0*/  FSEL R20, R20, RZ, P0 ;  /* 0x000000ff14147208 */ /* 0x000fc40000000000 */
[----:B------:R-:W-:-:S06]  /*14d0*/  FSEL R21, R21, +QNAN , P0 ;  /* 0x7ff0000015157808 */ /* 0x000fcc0000000000 */
[----:B------:R-:W-:-:S04]  /*14e0*/  LOP3.LUT R24, R25, 0x7ff00000, RZ, 0xc0, !PT ;  /* 0x7ff0000019187812 */ /* 0x000fc800078ec0ff */
[----:B------:R-:W-:-:S13]  /*14f0*/  ISETP.NE.AND P1, PT, R24, 0x7ff00000, PT ;  /* 0x7ff000001800780c */ /* 0x000fda0003f25270 */
[----:B0-----:R-:W-:Y:S05]  /*1500*/  @P1 BRA `(.L_x_25) ;  /* 0x0000000000141947 */ /* 0x001fea0003800000 */
[----:B------:R-:W-:-:S13]  /*1510*/  FSETP.NAN.AND P0, PT, R39, R39, PT ;  /* 0x000000272700720b */ /* 0x000fda0003f08000 */
[----:B------:R-:W-:Y:S01]  /*1520*/  @P0 DADD R20, R12, -4 ;  /* 0xc01000000c140429 */ /* 0x000fe20000000000 */
[----:B------:R-:W-:Y:S10]  /*1530*/  @P0 BRA `(.L_x_25) ;  /* 0x0000000000080947 */ /* 0x000ff40003800000 */
[----:B------:R-:W-:-:S14]  /*1540*/  DSETP.NEU.AND P0, PT, |R12|, +INF , PT ;  /* 0x7ff000000c00742a */ /* 0x000fdc0003f0d200 */
[----:B------:R-:W-:-:S07]  /*1550*/  @!P0 CS2R R20, SRZ ;  /* 0x0000000000148805 */ /* 0x000fce000001ff00 */
.L_x_25:
[----:B------:R-:W-:Y:S05]  /*1560*/  BSYNC.RECONVERGENT B2 ;  /* 0x0000000000027941 */ /* 0x000fea0003800200 */
.L_x_24:
[----:B------:R-:W-:Y:S01]  /*1570*/  DMUL R20, R20, -24 ;  /* 0xc038000014147828 */ /* 0x000fe20000000000 */
[----:B------:R-:W-:-:S07]  /*1580*/  FSETP.NEU.AND P0, PT, R39, 1, PT ;  /* 0x3f8000002700780b */ /* 0x000fce0003f0d000 */
[----:B------:R-:W-:-:S10]  /*1590*/  DFMA R20, R14, 48, R20 ;  /* 0x404800000e14782b */ /* 0x000fd40000000014 */
[----:B------:R-:W0:Y:S02]  /*15a0*/  F2F.F32.F64 R20, R20 ;  /* 0x0000001400147310 */ /* 0x000e240000301000 */
[----:B0-----:R-:W-:-:S05]  /*15b0*/  FSEL R13, R20, 24, P0 ;  /* 0x41c00000140d7808 */ /* 0x001fca0000000000 */
[-C--:B-----5:R-:W-:Y:S01]  /*15c0*/  FFMA R9, R9, R13.reuse, R0 ;  /* 0x0000000d09097223 */ /* 0x0a0fe20000000000 */
[-C--:B------:R-:W-:Y:S01]  /*15d0*/  FFMA R27, R18, R13.reuse, R27 ;  /* 0x0000000d121b7223 */ /* 0x080fe2000000001b */
[----:B------:R-:W-:-:S03]  /*15e0*/  FFMA R29, R38, R13, R29 ;  /* 0x0000000d261d7223 */ /* 0x000fc6000000001d */
[----:B------:R1:W-:Y:S04]  /*15f0*/  ST.E desc[UR36][R10.64], R9 ;  /* 0x000000090a007985 */ /* 0x0003e8000c101924 */
[----:B------:R1:W-:Y:S04]  /*1600*/  ST.E desc[UR36][R10.64+0x4], R27 ;  /* 0x0000041b0a007985 */ /* 0x0003e8000c101924 */
[----:B------:R1:W-:Y:S02]  /*1610*/  ST.E desc[UR36][R10.64+0x8], R29 ;  /* 0x0000081d0a007985 */ /* 0x0003e4000c101924 */
.L_x_13:
[----:B------:R-:W-:Y:S05]  /*1620*/  BSYNC.RECONVERGENT B0 ;  /* 0x0000000000007941 */ /* 0x000fea0003800200 */
.L_x_12:
[----:B------:R-:W-:Y:S02]  /*1630*/  VIADD R6, R6, 0x1 ;  /* 0x0000000106067836 */ /* 0x000fe40000000000 */
[----:B------:R-:W-:Y:S01]  /*1640*/  VIADD R7, R7, 0x3 ;  /* 0x0000000307077836 */ /* 0x000fe20000000000 */
[----:B------:R-:W-:Y:S06]  /*1650*/  @P2 BRA `(.L_x_26) ;  /* 0xfffffff400e82947 */ /* 0x000fec000383ffff */
.L_x_11:
[----:B------:R-:W-:Y:S05]  /*1660*/  BSYNC.RECONVERGENT B1 ;  /* 0x0000000000017941 */ /* 0x000fea0003800200 */
.L_x_10:
[----:B-----5:R-:W-:Y:S01]  /*1670*/  IMAD R5, R2, 0x9, RZ ;  /* 0x0000000902057824 */ /* 0x020fe200078e02ff */
[----:B------:R-:W-:Y:S01]  /*1680*/  MOV R14, 0x0 ;  /* 0x00000000000e7802 */ /* 0x000fe20000000f00 */
[----:B------:R-:W2:Y:S02]  /*1690*/  LDCU.64 UR6, c[0x4][0x8] ;  /* 0x01000100ff0677ac */ /* 0x000ea40008000a00 */
[----:B------:R-:W-:-:S05]  /*16a0*/  IMAD.WIDE.U32 R4, R5, 0x4, R22 ;  /* 0x0000000405047825 */ /* 0x000fca00078e0016 */
[----:B------:R-:W1:Y:S04]  /*16b0*/  LD.E R8, desc[UR36][R4.64] ;  /* 0x0000002404087980 */ /* 0x000e68000c101900 */
[----:B------:R-:W3:Y:S04]  /*16c0*/  LD.E R0, desc[UR36][R4.64+0x4] ;  /* 0x0000042404007980 */ /* 0x000ee8000c101900 */
[----:B------:R2:W0:Y:S01]  /*16d0*/  LD.E R3, desc[UR36][R4.64+0x8] ;  /* 0x0000082404037980 */ /* 0x000422000c101900 */
[----:B------:R-:W4:Y:S01]  /*16e0*/  LDC.64 R14, c[0x4][R14] ;  /* 0x010000000e0e7b82 */ /* 0x000f220000000a00 */
[----:B------:R-:W-:-:S04]  /*16f0*/  UIADD3 UR4, UP0, UPT, UR40, 0x10, URZ ;  /* 0x0000001028047890 */ /* 0x000fc8000ff1e0ff */
[----:B------:R-:W-:Y:S02]  /*1700*/  UIADD3.X UR5, UPT, UPT, URZ, UR41, URZ, UP0, !UPT ;  /* 0x00000029ff057290 */ /* 0x000fe400087fe4ff */
[----:B------:R-:W-:Y:S02]  /*1710*/  IMAD.U32 R6, RZ, RZ, UR4 ;  /* 0x00000004ff067e24 */ /* 0x000fe4000f8e00ff */
[----:B--2---:R-:W-:Y:S02]  /*1720*/  IMAD.U32 R4, RZ, RZ, UR6 ;  /* 0x00000006ff047e24 */ /* 0x004fe4000f8e00ff */
[----:B------:R-:W-:Y:S02]  /*1730*/  IMAD.U32 R5, RZ, RZ, UR7 ;  /* 0x00000007ff057e24 */ /* 0x000fe4000f8e00ff */
[----:B------:R-:W-:Y:S01]  /*1740*/  IMAD.U32 R7, RZ, RZ, UR5 ;  /* 0x00000005ff077e24 */ /* 0x000fe2000f8e00ff */
[----:B-1----:R-:W1:Y:S08]  /*1750*/  F2F.F64.F32 R8, R8 ;  /* 0x0000000800087310 */ /* 0x002e700000201800 */
[----:B---3--:R-:W2:Y:S01]  /*1760*/  F2F.F64.F32 R10, R0 ;  /* 0x00000000000a7310 */ /* 0x008ea20000201800 */
[----:B-1----:R1:W-:Y:S07]  /*1770*/  STL.64 [R1+0x10], R8 ;  /* 0x0000100801007387 */ /* 0x0023ee0000100a00 */
[----:B0-----:R-:W0:Y:S01]  /*1780*/  F2F.F64.F32 R12, R3 ;  /* 0x00000003000c7310 */ /* 0x001e220000201800 */
[----:B--2---:R1:W-:Y:S04]  /*1790*/  STL.64 [R1+0x18], R10 ;  /* 0x0000180a01007387 */ /* 0x0043e80000100a00 */
[----:B0---4-:R1:W-:Y:S02]  /*17a0*/  STL.64 [R1+0x20], R12 ;  /* 0x0000200c01007387 */ /* 0x0113e40000100a00 */
[----:B------:R-:W-:-:S07]  /*17b0*/  LEPC R20, `(.L_x_27) ;  /* 0x000000001014794e */ /* 0x000fce0000000000 */
[----:B-1----:R-:W-:Y:S05]  /*17c0*/  CALL.ABS.NOINC R14 ;  /* 0x000000000e007343 */ /* 0x002fea0003c00000 */
.L_x_27:
[----:B------:R-:W-:-:S05]  /*17d0*/  VIADD R2, R2, 0x1 ;  /* 0x0000000102027836 */ /* 0x000fca0000000000 */
[----:B------:R-:W-:-:S13]  /*17e0*/  ISETP.NE.AND P0, PT, R2, R19, PT ;  /* 0x000000130200720c */ /* 0x000fda0003f05270 */
[----:B------:R-:W-:Y:S05]  /*17f0*/  @P0 BRA `(.L_x_28) ;  /* 0xfffffff400480947 */ /* 0x000fea000383ffff */
[----:B------:R-:W-:Y:S05]  /*1800*/  BSYNC.RECONVERGENT B6 ;  /* 0x0000000000067941 */ /* 0x000fea0003800200 */
.L_x_9:
[----:B------:R-:W-:-:S13]  /*1810*/  ISETP.NE.AND P0, PT, RZ, UR44, PT ;  /* 0x0000002cff007c0c */ /* 0x000fda000bf05270 */
[----:B------:R-:W-:Y:S05]  /*1820*/  @!P0 EXIT ;  /* 0x000000000000894d */ /* 0x000fea0003800000 */
[----:B------:R-:W0:Y:S01]  /*1830*/  LDC.64 R4, c[0x0][0x380] ;  /* 0x0000e000ff047b82 */ /* 0x000e220000000a00 */
[----:B------:R-:W-:Y:S01]  /*1840*/  IMAD.U32 R0, RZ, RZ, UR39 ;  /* 0x00000027ff007e24 */ /* 0x000fe2000f8e00ff */
[----:B------:R-:W-:Y:S01]  /*1850*/  ISETP.LT.U32.AND P0, PT, RZ, UR38, PT ;  /* 0x00000026ff007c0c */ /* 0x000fe2000bf01070 */
[----:B------:R-:W-:Y:S01]  /*1860*/  UIMAD UR4, UR42, 0x3, URZ ;  /* 0x000000032a0478a4 */ /* 0x000fe2000f8e02ff */
[----:B------:R-:W-:Y:S02]  /*1870*/  IMAD.MOV.U32 R7, RZ, RZ, RZ ;  /* 0x000000ffff077224 */ /* 0x000fe400078e00ff */
[----:B------:R-:W-:Y:S01]  /*1880*/  ISETP.GT.U32.AND.EX P0, PT, R0, RZ, PT, P0 ;  /* 0x000000ff0000720c */ /* 0x000fe20003f04100 */
[----:B------:R-:W-:Y:S02]  /*1890*/  IMAD.MOV.U32 R9, RZ, RZ, RZ ;  /* 0x000000ffff097224 */ /* 0x000fe400078e00ff */
[----:B------:R-:W-:Y:S02]  /*18a0*/  IMAD.U32 R3, RZ, RZ, UR4 ;  /* 0x00000004ff037e24 */ /* 0x000fe4000f8e00ff */
[----:B------:R-:W-:-:S02]  /*18b0*/  IMAD.U32 R8, RZ, RZ, UR39 ;  /* 0x00000027ff087e24 */ /* 0x000fc4000f8e00ff */
[----:B0-----:R-:W-:-:S06]  /*18c0*/  IMAD.WIDE R4, R3, 0x4, R4 ;  /* 0x0000000403047825 */ /* 0x001fcc00078e0204 */
[----:B------:R-:W-:Y:S01]  /*18d0*/  @!P0 IADD3 R2, P1, PT, R4, R7, RZ ;  /* 0x0000000704028210 */ /* 0x000fe20007f3e0ff */
[----:B------:R-:W-:-:S04]  /*18e0*/  @!P0 IMAD.MOV.U32 R7, RZ, RZ, 0x1 ;  /* 0x00000001ff078424 */ /* 0x000fc800078e00ff */
[----:B------:R-:W-:Y:S01]  /*18f0*/  @!P0 IMAD.X R3, R5, 0x1, R9, P1 ;  /* 0x0000000105038824 */ /* 0x000fe200008e0609 */
[C---:B------:R-:W-:Y:S01]  /*1900*/  ISETP.LT.U32.AND P1, PT, R7.reuse, UR38, PT ;  /* 0x0000002607007c0c */ /* 0x040fe2000bf21070 */
[----:B------:R-:W-:Y:S01]  /*1910*/  @!P0 IMAD.MOV.U32 R9, RZ, RZ, RZ ;  /* 0x000000ffff098224 */ /* 0x000fe200078e00ff */
[----:B------:R-:W-:Y:S02]  /*1920*/  IADD3 R6, P2, PT, -R7, UR38, RZ ;  /* 0x0000002607067c10 */ /* 0x000fe4000ff5e1ff */
[----:B------:R0:W-:Y:S02]  /*1930*/  @!P0 STG.E.U8 desc[UR36][R2.64], RZ ;  /* 0x000000ff02008986 */ /* 0x0001e4000c101124 */
[----:B------:R-:W-:Y:S02]  /*1940*/  ISETP.GT.U32.AND.EX P1, PT, R0, R9, PT, P1 ;  /* 0x000000090000720c */ /* 0x000fe40003f24110 */
[----:B------:R-:W-:Y:S02]  /*1950*/  ISETP.LE.U32.AND P3, PT, R6, 0x3, PT ;  /* 0x000000030600780c */ /* 0x000fe40003f63070 */
[----:B------:R-:W-:-:S04]  /*1960*/  IADD3.X R0, PT, PT, ~R9, UR39, RZ, P2, !PT ;  /* 0x0000002709007c10 */ /* 0x000fc800097fe5ff */
[----:B------:R-:W-:-:S13]  /*1970*/  ISETP.LE.U32.OR.EX P1, PT, R0, RZ, !P1, P3 ;  /* 0x000000ff0000720c */ /* 0x000fda0004f23530 */
[----:B0-----:R-:W-:Y:S05]  /*1980*/  @P1 BRA `(.L_x_29) ;  /* 0x0000000000481947 */ /* 0x001fea0003800000 */
[----:B------:R-:W-:Y:S01]  /*1990*/  IMAD.U32 R0, RZ, RZ, UR38 ;  /* 0x00000026ff007e24 */ /* 0x000fe2000f8e00ff */
[----:B------:R-:W-:Y:S01]  /*19a0*/  BSSY.RECONVERGENT B0, `(.L_x_29) ;  /* 0x0000010000007945 */ /* 0x000fe20003800200 */
[----:B------:R-:W-:Y:S01]  /*19b0*/  IMAD.U32 R6, RZ, RZ, UR39 ;  /* 0x00000027ff067e24 */ /* 0x000fe2000f8e00ff */
[----:B------:R-:W-:Y:S02]  /*19c0*/  PLOP3.LUT P0, PT, PT, PT, PT, 0x8, 0x80 ;  /* 0x000000000080781c */ /* 0x000fe40003f0e170 */
[----:B------:R-:W-:-:S04]  /*19d0*/  IADD3 R0, P1, PT, R0, -0x3, RZ ;  /* 0xfffffffd00007810 */ /* 0x000fc80007f3e0ff */
[----:B------:R-:W-:-:S09]  /*19e0*/  IADD3.X R6, PT, PT, R6, -0x1, RZ, P1, !PT ;  /* 0xffffffff06067810 */ /* 0x000fd20000ffe4ff */
.L_x_30:
[----:B0-----:R-:W-:Y:S02]  /*19f0*/  IADD3 R2, P1, PT, R4, R7, RZ ;  /* 0x0000000704027210 */ /* 0x001fe40007f3e0ff */
[----:B------:R-:W-:-:S03]  /*1a00*/  IADD3 R7, P2, PT, R7, 0x4, RZ ;  /* 0x0000000407077810 */ /* 0x000fc60007f5e0ff */
[--C-:B------:R-:W-:Y:S01]  /*1a10*/  IMAD.X R3, R5, 0x1, R9.reuse, P1 ;  /* 0x0000000105037824 */ /* 0x100fe200008e0609 */
[----:B------:R-:W-:Y:S01]  /*1a20*/  ISETP.GE.U32.AND P1, PT, R7, R0, PT ;  /* 0x000000000700720c */ /* 0x000fe20003f26070 */
[----:B------:R-:W-:-:S03]  /*1a30*/  IMAD.X R9, RZ, RZ, R9, P2 ;  /* 0x000000ffff097224 */ /* 0x000fc600010e0609 */
[----:B------:R0:W-:Y:S02]  /*1a40*/  STG.E.U8 desc[UR36][R2.64], RZ ;  /* 0x000000ff02007986 */ /* 0x0001e4000c101124 */
[----:B------:R-:W-:Y:S02]  /*1a50*/  ISETP.GE.U32.AND.EX P1, PT, R9, R6, PT, P1 ;  /* 0x000000060900720c */ /* 0x000fe40003f26110 */
[----:B------:R0:W-:Y:S04]  /*1a60*/  STG.E.U8 desc[UR36][R2.64+0x1], RZ ;  /* 0x000001ff02007986 */ /* 0x0001e8000c101124 */
[----:B------:R0:W-:Y:S04]  /*1a70*/  STG.E.U8 desc[UR36][R2.64+0x2], RZ ;  /* 0x000002ff02007986 */ /* 0x0001e8000c101124 */
[----:B------:R0:W-:Y:S03]  /*1a80*/  STG.E.U8 desc[UR36][R2.64+0x3], RZ ;  /* 0x000003ff02007986 */ /* 0x0001e6000c101124 */
[----:B------:R-:W-:Y:S05]  /*1a90*/  @!P1 BRA `(.L_x_30) ;  /* 0xfffffffc00d49947 */ /* 0x000fea000383ffff */
[----:B------:R-:W-:Y:S05]  /*1aa0*/  BSYNC.RECONVERGENT B0 ;  /* 0x0000000000007941 */ /* 0x000fea0003800200 */
.L_x_29:
[C---:B------:R-:W-:Y:S02]  /*1ab0*/  ISETP.LT.U32.AND P1, PT, R7.reuse, UR38, PT ;  /* 0x0000002607007c0c */ /* 0x040fe4000bf21070 */
[----:B------:R-:W-:Y:S02]  /*1ac0*/  IADD3 R0, P2, PT, -R7, UR38, RZ ;  /* 0x0000002607007c10 */ /* 0x000fe4000ff5e1ff */
[----:B------:R-:W-:Y:S02]  /*1ad0*/  ISETP.GT.U32.AND.EX P3, PT, R8, R9, PT, P1 ;  /* 0x000000090800720c */ /* 0x000fe40003f64110 */
[----:B------:R-:W-:Y:S02]  /*1ae0*/  ISETP.LE.U32.AND P1, PT, R0, 0x1, PT ;  /* 0x000000010000780c */ /* 0x000fe40003f23070 */
[----:B------:R-:W-:-:S04]  /*1af0*/  IADD3.X R0, PT, PT, ~R9, UR39, RZ, P2, !PT ;  /* 0x0000002709007c10 */ /* 0x000fc800097fe5ff */
[----:B------:R-:W-:-:S13]  /*1b00*/  ISETP.LE.U32.OR.EX P1, PT, R0, RZ, !P3, P1 ;  /* 0x000000ff0000720c */ /* 0x000fda0005f23510 */
[----:B0-----:R-:W-:Y:S02]  /*1b10*/  @!P1 IADD3 R2, P2, PT, R4, R7, RZ ;  /* 0x0000000704029210 */ /* 0x001fe40007f5e0ff */
[----:B------:R-:W-:-:S03]  /*1b20*/  @!P1 PLOP3.LUT P0, PT, PT, PT, PT, 0x8, 0x80 ;  /* 0x000000000080981c */ /* 0x000fc60003f0e170 */
[----:B------:R-:W-:Y:S01]  /*1b30*/  @!P1 IMAD.X R3, R5, 0x1, R9, P2 ;  /* 0x0000000105039824 */ /* 0x000fe200010e0609 */
[----:B------:R-:W-:-:S04]  /*1b40*/  @!P1 IADD3 R7, P2, PT, R7, 0x2, RZ ;  /* 0x0000000207079810 */ /* 0x000fc80007f5e0ff */
[----:B------:R0:W-:Y:S01]  /*1b50*/  @!P1 STG.E.U8 desc[UR36][R2.64], RZ ;  /* 0x000000ff02009986 */ /* 0x0001e2000c101124 */
[----:B------:R-:W-:-:S03]  /*1b60*/  @!P1 IMAD.X R9, RZ, RZ, R9, P2 ;  /* 0x000000ffff099224 */ /* 0x000fc600010e0609 */
[----:B------:R0:W-:Y:S01]  /*1b70*/  @!P1 STG.E.U8 desc[UR36][R2.64+0x1], RZ ;  /* 0x000001ff02009986 */ /* 0x0001e2000c101124 */
[----:B------:R-:W-:-:S04]  /*1b80*/  ISETP.LT.U32.AND P1, PT, R7, UR38, PT ;  /* 0x0000002607007c0c */ /* 0x000fc8000bf21070 */
[----:B------:R-:W-:-:S13]  /*1b90*/  ISETP.LT.U32.OR.EX P0, PT, R9, UR39, P0, P1 ;  /* 0x0000002709007c0c */ /* 0x000fda0008701510 */
[----:B0-----:R-:W-:Y:S05]  /*1ba0*/  @!P0 EXIT ;  /* 0x000000000000894d */ /* 0x001fea0003800000 */
[----:B------:R-:W-:-:S05]  /*1bb0*/  IADD3 R2, P0, PT, R4, R7, RZ ;  /* 0x0000000704027210 */ /* 0x000fca0007f1e0ff */
[----:B------:R-:W-:-:S05]  /*1bc0*/  IMAD.X R3, R5, 0x1, R9, P0 ;  /* 0x0000000105037824 */ /* 0x000fca00000e0609 */
[----:B------:R-:W-:Y:S01]  /*1bd0*/  STG.E.U8 desc[UR36][R2.64], RZ ;  /* 0x000000ff02007986 */ /* 0x000fe2000c101124 */
[----:B------:R-:W-:Y:S05]  /*1be0*/  EXIT ;  /* 0x000000000000794d */ /* 0x000fea0003800000 */
        .weak           $__internal_0_$__cuda_sm20_div_u16
        .type           $__internal_0_$__cuda_sm20_div_u16,@function
        .size           $__internal_0_$__cuda_sm20_div_u16,($__internal_1_$__cuda_sm3x_div_rn_noftz_f32_slowpath - $__internal_0_$__cuda_sm20_div_u16)
$__internal_0_$__cuda_sm20_div_u16:
[----:B------:R-:W0:Y:S01]  /*1bf0*/  I2F.U16 R0, UR4 ;  /* 0x0000000400007d06 */ /* 0x000e220008101000 */
[----:B------:R-:W-:Y:S01]  /*1c00*/  IMAD.MOV.U32 R2, RZ, RZ, 0x4b800000 ;  /* 0x4b800000ff027424 */ /* 0x000fe200078e00ff */
[C---:B0-----:R-:W-:Y:S02]  /*1c10*/  FSETP.GEU.AND P1, PT, |R0|.reuse, 1.175494350822287508e-38, PT ;  /* 0x008000000000780b */ /* 0x041fe40003f2e200 */
[----:B------:R-:W-:Y:S02]  /*1c20*/  FSETP.GT.AND P0, PT, |R0|, 8.50705917302346158658e+37, PT ;  /* 0x7e8000000000780b */ /* 0x000fe40003f04200 */
[----:B------:R-:W-:-:S04]  /*1c30*/  FSEL R2, R2, 1, !P1 ;  /* 0x3f80000002027808 */ /* 0x000fc80004800000 */
[----:B------:R-:W-:Y:S01]  /*1c40*/  FSEL R3, R2, 0.25, !P0 ;  /* 0x3e80000002037808 */ /* 0x000fe20004000000 */
[----:B------:R-:W-:Y:S01]  /*1c50*/  IMAD.MOV.U32 R2, RZ, RZ, R5 ;  /* 0x000000ffff027224 */ /* 0x000fe200078e0005 */
[----:B------:R-:W-:-:S03]  /*1c60*/  ISETP.NE.U32.AND P0, PT, RZ, UR4, PT ;  /* 0x00000004ff007c0c */ /* 0x000fc6000bf05070 */
[----:B------:R-:W-:Y:S01]  /*1c70*/  FMUL R4, R0, R3 ;  /* 0x0000000300047220 */ /* 0x000fe20000400000 */
[----:B------:R-:W-:-:S05]  /*1c80*/  I2FP.F32.U32.RZ R0, 0x36 ;  /* 0x0000003600007845 */ /* 0x000fca000020d000 */
[----:B------:R-:W0:Y:S02]  /*1c90*/  MUFU.RCP R4, R4 ;  /* 0x0000000400047308 */ /* 0x000e240000001000 */
[----:B0-----:R-:W-:-:S04]  /*1ca0*/  FMUL R3, R3, R4 ;  /* 0x0000000403037220 */ /* 0x001fc80000400000 */
[----:B------:R-:W-:-:S04]  /*1cb0*/  VIADD R3, R3, 0x2 ;  /* 0x0000000203037836 */ /* 0x000fc80000000000 */
[----:B------:R-:W-:Y:S01]  /*1cc0*/  FMUL.RZ R0, R0, R3 ;  /* 0x0000000300007220 */ /* 0x000fe2000040c000 */
[----:B------:R-:W-:-:S05]  /*1cd0*/  IMAD.MOV.U32 R3, RZ, RZ, 0x0 ;  /* 0x00000000ff037424 */ /* 0x000fca00078e00ff */
[----:B------:R-:W0:Y:S02]  /*1ce0*/  F2I.U32.TRUNC.NTZ R0, R0 ;  /* 0x0000000000007305 */ /* 0x000e24000020f000 */
[----:B0-----:R-:W-:Y:S01]  /*1cf0*/  LOP3.LUT R19, R0, 0xffff, RZ, 0xc0, !PT ;  /* 0x0000ffff00137812 */ /* 0x001fe200078ec0ff */
[----:B------:R-:W-:Y:S01]  /*1d00*/  @!P0 IMAD.MOV.U32 R19, RZ, RZ, -0x1 ;  /* 0xffffffffff138424 */ /* 0x000fe200078e00ff */
[----:B------:R-:W-:Y:S06]  /*1d10*/  RET.REL.NODEC R2 `(_Z19calcForces_intraboxPfS_PiS0_S_) ;  /* 0xffffffe002b87950 */ /* 0x000fec0003c3ffff */
        .weak           $__internal_1_$__cuda_sm3x_div_rn_noftz_f32_slowpath
        .type           $__internal_1_$__cuda_sm3x_div_rn_noftz_f32_slowpath,@function
        .size           $__internal_1_$__cuda_sm3x_div_rn_noftz_f32_slowpath,($_Z19calcForces_intraboxPfS_PiS0_S_$__internal_accurate_pow - $__internal_1_$__cuda_sm3x_div_rn_noftz_f32_slowpath)
$__internal_1_$__cuda_sm3x_div_rn_noftz_f32_slowpath:
[----:B------:R-:W-:Y:S01]  /*1d20*/  SHF.R.U32.HI R24, RZ, 0x17, R13 ;  /* 0x00000017ff187819 */ /* 0x000fe2000001160d */
[----:B------:R-:W-:Y:S01]  /*1d30*/  BSSY.RECONVERGENT B3, `(.L_x_31) ;  /* 0x0000062000037945 */ /* 0x000fe20003800200 */
[----:B------:R-:W-:Y:S02]  /*1d40*/  SHF.R.U32.HI R20, RZ, 0x17, R0 ;  /* 0x00000017ff147819 */ /* 0x000fe40000011600 */
[----:B------:R-:W-:Y:S02]  /*1d50*/  LOP3.LUT R30, R24, 0xff, RZ, 0xc0, !PT ;  /* 0x000000ff181e7812 */ /* 0x000fe400078ec0ff */
[----:B------:R-:W-:-:S03]  /*1d60*/  LOP3.LUT R28, R20, 0xff, RZ, 0xc0, !PT ;  /* 0x000000ff141c7812 */ /* 0x000fc600078ec0ff */
[----:B------:R-:W-:Y:S02]  /*1d70*/  VIADD R26, R30, 0xffffffff ;  /* 0xffffffff1e1a7836 */ /* 0x000fe40000000000 */
[----:B------:R-:W-:-:S03]  /*1d80*/  VIADD R24, R28, 0xffffffff ;  /* 0xffffffff1c187836 */ /* 0x000fc60000000000 */
[----:B------:R-:W-:-:S04]  /*1d90*/  ISETP.GT.U32.AND P0, PT, R26, 0xfd, PT ;  /* 0x000000fd1a00780c */ /* 0x000fc80003f04070 */
[----:B------:R-:W-:-:S13]  /*1da0*/  ISETP.GT.U32.OR P0, PT, R24, 0xfd, P0 ;  /* 0x000000fd1800780c */ /* 0x000fda0000704470 */
[----:B------:R-:W-:Y:S01]  /*1db0*/  @!P0 IMAD.MOV.U32 R20, RZ, RZ, RZ ;  /* 0x000000ffff148224 */ /* 0x000fe200078e00ff */
[----:B------:R-:W-:Y:S06]  /*1dc0*/  @!P0 BRA `(.L_x_32) ;  /* 0x00000000005c8947 */ /* 0x000fec0003800000 */
[----:B------:R-:W-:Y:S02]  /*1dd0*/  FSETP.GTU.FTZ.AND P0, PT, |R0|, +INF , PT ;  /* 0x7f8000000000780b */ /* 0x000fe40003f1c200 */
[----:B------:R-:W-:-:S04]  /*1de0*/  FSETP.GTU.FTZ.AND P1, PT, |R13|, +INF , PT ;  /* 0x7f8000000d00780b */ /* 0x000fc80003f3c200 */
[----:B------:R-:W-:-:S13]  /*1df0*/  PLOP3.LUT P0, PT, P0, P1, PT, 0xf8, 0x8f ;  /* 0x00000000008f781c */ /* 0x000fda0000703f70 */
[----:B------:R-:W-:Y:S05]  /*1e00*/  @P0 BRA `(.L_x_33) ;  /* 0x00000004004c0947 */ /* 0x000fea0003800000 */
[----:B------:R-:W-:-:S13]  /*1e10*/  LOP3.LUT P0, RZ, R13, 0x7fffffff, R0, 0xc8, !PT ;  /* 0x7fffffff0dff7812 */ /* 0x000fda000780c800 */
[----:B------:R-:W-:Y:S05]  /*1e20*/  @!P0 BRA `(.L_x_34) ;  /* 0x00000004003c8947 */ /* 0x000fea0003800000 */
[C---:B------:R-:W-:Y:S02]  /*1e30*/  FSETP.NEU.FTZ.AND P3, PT, |R0|.reuse, +INF , PT ;  /* 0x7f8000000000780b */ /* 0x040fe40003f7d200 */
[----:B------:R-:W-:Y:S02]  /*1e40*/  FSETP.NEU.FTZ.AND P1, PT, |R13|, +INF , PT ;  /* 0x7f8000000d00780b */ /* 0x000fe40003f3d200 */
[----:B------:R-:W-:-:S11]  /*1e50*/  FSETP.NEU.FTZ.AND P0, PT, |R0|, +INF , PT ;  /* 0x7f8000000000780b */ /* 0x000fd60003f1d200 */
[----:B------:R-:W-:Y:S05]  /*1e60*/  @!P1 BRA !P3, `(.L_x_34) ;  /* 0x00000004002c9947 */ /* 0x000fea0005800000 */
[----:B------:R-:W-:-:S04]  /*1e70*/  LOP3.LUT P3, RZ, R0, 0x7fffffff, RZ, 0xc0, !PT ;  /* 0x7fffffff00ff7812 */ /* 0x000fc8000786c0ff */
[----:B------:R-:W-:-:S13]  /*1e80*/  PLOP3.LUT P1, PT, P1, P3, PT, 0x2f, 0xf2 ;  /* 0x0000000000f2781c */ /* 0x000fda0000f26577 */
[----:B------:R-:W-:Y:S05]  /*1e90*/  @P1 BRA `(.L_x_35) ;  /* 0x0000000400181947 */ /* 0x000fea0003800000 */
[----:B------:R-:W-:-:S04]  /*1ea0*/  LOP3.LUT P1, RZ, R13, 0x7fffffff, RZ, 0xc0, !PT ;  /* 0x7fffffff0dff7812 */ /* 0x000fc8000782c0ff */
[----:B------:R-:W-:-:S13]  /*1eb0*/  PLOP3.LUT P0, PT, P0, P1, PT, 0x2f, 0xf2 ;  /* 0x0000000000f2781c */ /* 0x000fda0000702577 */
[----:B------:R-:W-:Y:S05]  /*1ec0*/  @P0 BRA `(.L_x_36) ;  /* 0x0000000400000947 */ /* 0x000fea0003800000 */
[----:B------:R-:W-:Y:S02]  /*1ed0*/  ISETP.GE.AND P0, PT, R24, RZ, PT ;  /* 0x000000ff1800720c */ /* 0x000fe40003f06270 */
[----:B------:R-:W-:-:S11]  /*1ee0*/  ISETP.GE.AND P1, PT, R26, RZ, PT ;  /* 0x000000ff1a00720c */ /* 0x000fd60003f26270 */
[----:B------:R-:W-:Y:S02]  /*1ef0*/  @P0 IMAD.MOV.U32 R20, RZ, RZ, RZ ;  /* 0x000000ffff140224 */ /* 0x000fe400078e00ff */
[----:B------:R-:W-:Y:S01]  /*1f00*/  @!P0 FFMA R0, R0, 1.84467440737095516160e+19, RZ ;  /* 0x5f80000000008823 */ /* 0x000fe200000000ff */
[----:B------:R-:W-:Y:S02]  /*1f10*/  @!P0 IMAD.MOV.U32 R20, RZ, RZ, -0x40 ;  /* 0xffffffc0ff148424 */ /* 0x000fe400078e00ff */
[----:B------:R-:W-:Y:S02]  /*1f20*/  @!P1 FFMA R13, R13, 1.84467440737095516160e+19, RZ ;  /* 0x5f8000000d0d9823 */ /* 0x000fe400000000ff */
[----:B------:R-:W-:-:S07]  /*1f30*/  @!P1 VIADD R20, R20, 0x40 ;  /* 0x0000004014149836 */ /* 0x000fce0000000000 */
.L_x_32:
[----:B------:R-:W-:Y:S01]  /*1f40*/  LEA R24, R30, 0xc0800000, 0x17 ;  /* 0xc08000001e187811 */ /* 0x000fe200078eb8ff */
[----:B------:R-:W-:Y:S04]  /*1f50*/  BSSY.RECONVERGENT B4, `(.L_x_37) ;  /* 0x0000036000047945 */ /* 0x000fe80003800200 */
[----:B------:R-:W-:Y:S02]  /*1f60*/  IMAD.IADD R24, R13, 0x1, -R24 ;  /* 0x000000010d187824 */ /* 0x000fe400078e0a18 */
[----:B------:R-:W-:Y:S02]  /*1f70*/  VIADD R13, R28, 0xffffff81 ;  /* 0xffffff811c0d7836 */ /* 0x000fe40000000000 */
[----:B------:R-:W0:Y:S01]  /*1f80*/  MUFU.RCP R26, R24 ;  /* 0x00000018001a7308 */ /* 0x000e220000001000 */
[----:B------:R-:W-:Y:S01]  /*1f90*/  FADD.FTZ R27, -R24, -RZ ;  /* 0x800000ff181b7221 */ /* 0x000fe20000010100 */
[----:B------:R-:W-:-:S03]  /*1fa0*/  IMAD R0, R13, -0x800000, R0 ;  /* 0xff8000000d007824 */ /* 0x000fc600078e0200 */
[----:B0-----:R-:W-:-:S04]  /*1fb0*/  FFMA R29, R26, R27, 1 ;  /* 0x3f8000001a1d7423 */ /* 0x001fc8000000001b */
[----:B------:R-:W-:-:S04]  /*1fc0*/  FFMA R31, R26, R29, R26 ;  /* 0x0000001d1a1f7223 */ /* 0x000fc8000000001a */
[----:B------:R-:W-:-:S04]  /*1fd0*/  FFMA R26, R0, R31, RZ ;  /* 0x0000001f001a7223 */ /* 0x000fc800000000ff */
[----:B------:R-:W-:-:S04]  /*1fe0*/  FFMA R29, R27, R26, R0 ;  /* 0x0000001a1b1d7223 */ /* 0x000fc80000000000 */
[----:B------:R-:W-:-:S04]  /*1ff0*/  FFMA R26, R31, R29, R26 ;  /* 0x0000001d1f1a7223 */ /* 0x000fc8000000001a */
[----:B------:R-:W-:Y:S01]  /*2000*/  FFMA R29, R27, R26, R0 ;  /* 0x0000001a1b1d7223 */ /* 0x000fe20000000000 */
[----:B------:R-:W-:-:S03]  /*2010*/  IADD3 R27, PT, PT, R13, 0x7f, -R30 ;  /* 0x0000007f0d1b7810 */ /* 0x000fc60007ffe81e */
[----:B------:R-:W-:Y:S02]  /*2020*/  FFMA R0, R31, R29, R26 ;  /* 0x0000001d1f007223 */ /* 0x000fe4000000001a */
[----:B------:R-:W-:-:S03]  /*2030*/  IMAD.IADD R27, R27, 0x1, R20 ;  /* 0x000000011b1b7824 */ /* 0x000fc600078e0214 */
[----:B------:R-:W-:-:S04]  /*2040*/  SHF.R.U32.HI R13, RZ, 0x17, R0 ;  /* 0x00000017ff0d7819 */ /* 0x000fc80000011600 */
[----:B------:R-:W-:-:S05]  /*2050*/  LOP3.LUT R13, R13, 0xff, RZ, 0xc0, !PT ;  /* 0x000000ff0d0d7812 */ /* 0x000fca00078ec0ff */
[----:B------:R-:W-:-:S04]  /*2060*/  IMAD.IADD R28, R13, 0x1, R27 ;  /* 0x000000010d1c7824 */ /* 0x000fc800078e021b */
[----:B------:R-:W-:-:S05]  /*2070*/  VIADD R13, R28, 0xffffffff ;  /* 0xffffffff1c0d7836 */ /* 0x000fca0000000000 */
[----:B------:R-:W-:-:S13]  /*2080*/  ISETP.GE.U32.AND P0, PT, R13, 0xfe, PT ;  /* 0x000000fe0d00780c */ /* 0x000fda0003f06070 */
[----:B------:R-:W-:Y:S05]  /*2090*/  @!P0 BRA `(.L_x_38) ;  /* 0x0000000000808947 */ /* 0x000fea0003800000 */
[----:B------:R-:W-:-:S13]  /*20a0*/  ISETP.GT.AND P0, PT, R28, 0xfe, PT ;  /* 0x000000fe1c00780c */ /* 0x000fda0003f04270 */
[----:B------:R-:W-:Y:S05]  /*20b0*/  @P0 BRA `(.L_x_39) ;  /* 0x00000000006c0947 */ /* 0x000fea0003800000 */
[----:B------:R-:W-:-:S13]  /*20c0*/  ISETP.GE.AND P0, PT, R28, 0x1, PT ;  /* 0x000000011c00780c */ /* 0x000fda0003f06270 */
[----:B------:R-:W-:Y:S05]  /*20d0*/  @P0 BRA `(.L_x_40) ;  /* 0x0000000000740947 */ /* 0x000fea0003800000 */
[----:B------:R-:W-:Y:S02]  /*20e0*/  ISETP.GE.AND P0, PT, R28, -0x18, PT ;  /* 0xffffffe81c00780c */ /* 0x000fe40003f06270 */
[----:B------:R-:W-:-:S11]  /*20f0*/  LOP3.LUT R0, R0, 0x80000000, RZ, 0xc0, !PT ;  /* 0x8000000000007812 */ /* 0x000fd600078ec0ff */
[----:B------:R-:W-:Y:S05]  /*2100*/  @!P0 BRA `(.L_x_40) ;  /* 0x0000000000688947 */ /* 0x000fea0003800000 */
[CCC-:B------:R-:W-:Y:S01]  /*2110*/  FFMA.RZ R13, R31.reuse, R29.reuse, R26.reuse ;  /* 0x0000001d1f0d7223 */ /* 0x1c0fe2000000c01a */
[C---:B------:R-:W-:Y:S02]  /*2120*/  VIADD R27, R28.reuse, 0x20 ;  /* 0x000000201c1b7836 */ /* 0x040fe40000000000 */
[-CC-:B------:R-:W-:Y:S01]  /*2130*/  FFMA.RM R20, R31, R29.reuse, R26.reuse ;  /* 0x0000001d1f147223 */ /* 0x180fe2000000401a */
[C---:B------:R-:W-:Y:S02]  /*2140*/  ISETP.NE.AND P3, PT, R28.reuse, RZ, PT ;  /* 0x000000ff1c00720c */ /* 0x040fe40003f65270 */
[----:B------:R-:W-:Y:S01]  /*2150*/  LOP3.LUT R24, R13, 0x7fffff, RZ, 0xc0, !PT ;  /* 0x007fffff0d187812 */ /* 0x000fe200078ec0ff */
[----:B------:R-:W-:Y:S01]  /*2160*/  FFMA.RP R13, R31, R29, R26 ;  /* 0x0000001d1f0d7223 */ /* 0x000fe2000000801a */
[----:B------:R-:W-:Y:S01]  /*2170*/  IMAD.MOV R26, RZ, RZ, -R28 ;  /* 0x000000ffff1a7224 */ /* 0x000fe200078e0a1c */
[----:B------:R-:W-:Y:S02]  /*2180*/  ISETP.NE.AND P1, PT, R28, RZ, PT ;  /* 0x000000ff1c00720c */ /* 0x000fe40003f25270 */
[----:B------:R-:W-:-:S02]  /*2190*/  LOP3.LUT R24, R24, 0x800000, RZ, 0xfc, !PT ;  /* 0x0080000018187812 */ /* 0x000fc400078efcff */
[----:B------:R-:W-:Y:S02]  /*21a0*/  FSETP.NEU.FTZ.AND P0, PT, R13, R20, PT ;  /* 0x000000140d00720b */ /* 0x000fe40003f1d000 */
[----:B------:R-:W-:Y:S02]  /*21b0*/  SHF.L.U32 R27, R24, R27, RZ ;  /* 0x0000001b181b7219 */ /* 0x000fe400000006ff */
[----:B------:R-:W-:Y:S02]  /*21c0*/  SEL R13, R26, RZ, P3 ;  /* 0x000000ff1a0d7207 */ /* 0x000fe40001800000 */
[----:B------:R-:W-:Y:S02]  /*21d0*/  ISETP.NE.AND P1, PT, R27, RZ, P1 ;  /* 0x000000ff1b00720c */ /* 0x000fe40000f25270 */
[----:B------:R-:W-:Y:S02]  /*21e0*/  SHF.R.U32.HI R13, RZ, R13, R24 ;  /* 0x0000000dff0d7219 */ /* 0x000fe40000011618 */
[----:B------:R-:W-:-:S02]  /*21f0*/  PLOP3.LUT P0, PT, P0, P1, PT, 0xf8, 0x8f ;  /* 0x00000000008f781c */ /* 0x000fc40000703f70 */
[----:B------:R-:W-:Y:S02]  /*2200*/  SHF.R.U32.HI R27, RZ, 0x1, R13 ;  /* 0x00000001ff1b7819 */ /* 0x000fe4000001160d */
[----:B------:R-:W-:-:S04]  /*2210*/  SEL R20, RZ, 0x1, !P0 ;  /* 0x00000001ff147807 */ /* 0x000fc80004000000 */
[----:B------:R-:W-:-:S04]  /*2220*/  LOP3.LUT R20, R20, 0x1, R27, 0xf8, !PT ;  /* 0x0000000114147812 */ /* 0x000fc800078ef81b */
[----:B------:R-:W-:-:S05]  /*2230*/  LOP3.LUT R20, R20, R13, RZ, 0xc0, !PT ;  /* 0x0000000d14147212 */ /* 0x000fca00078ec0ff */
[----:B------:R-:W-:-:S05]  /*2240*/  IMAD.IADD R27, R27, 0x1, R20 ;  /* 0x000000011b1b7824 */ /* 0x000fca00078e0214 */
[----:B------:R-:W-:Y:S01]  /*2250*/  LOP3.LUT R0, R27, R0, RZ, 0xfc, !PT ;  /* 0x000000001b007212 */ /* 0x000fe200078efcff */
[----:B------:R-:W-:Y:S06]  /*2260*/  BRA `(.L_x_40) ;  /* 0x0000000000107947 */ /* 0x000fec0003800000 */
.L_x_39:
[----:B------:R-:W-:-:S04]  /*2270*/  LOP3.LUT R0, R0, 0x80000000, RZ, 0xc0, !PT ;  /* 0x8000000000007812 */ /* 0x000fc800078ec0ff */
[----:B------:R-:W-:Y:S01]  /*2280*/  LOP3.LUT R0, R0, 0x7f800000, RZ, 0xfc, !PT ;  /* 0x7f80000000007812 */ /* 0x000fe200078efcff */
[----:B------:R-:W-:Y:S06]  /*2290*/  BRA `(.L_x_40) ;  /* 0x0000000000047947 */ /* 0x000fec0003800000 */
.L_x_38:
[----:B------:R-:W-:-:S07]  /*22a0*/  IMAD R0, R27, 0x800000, R0 ;  /* 0x008000001b007824 */ /* 0x000fce00078e0200 */
.L_x_40:
[----:B------:R-:W-:Y:S05]  /*22b0*/  BSYNC.RECONVERGENT B4 ;  /* 0x0000000000047941 */ /* 0x000fea0003800200 */
.L_x_37:
[----:B------:R-:W-:Y:S05]  /*22c0*/  BRA `(.L_x_41) ;  /* 0x0000000000207947 */ /* 0x000fea0003800000 */
.L_x_36:
[----:B------:R-:W-:-:S04]  /*22d0*/  LOP3.LUT R0, R13, 0x80000000, R0, 0x48, !PT ;  /* 0x800000000d007812 */ /* 0x000fc800078e4800 */
[----:B------:R-:W-:Y:S01]  /*22e0*/  LOP3.LUT R0, R0, 0x7f800000, RZ, 0xfc, !PT ;  /* 0x7f80000000007812 */ /* 0x000fe200078efcff */
[----:B------:R-:W-:Y:S06]  /*22f0*/  BRA `(.L_x_41) ;  /* 0x0000000000147947 */ /* 0x000fec0003800000 */
.L_x_35:
[----:B------:R-:W-:Y:S01]  /*2300*/  LOP3.LUT R0, R13, 0x80000000, R0, 0x48, !PT ;  /* 0x800000000d007812 */ /* 0x000fe200078e4800 */
[----:B------:R-:W-:Y:S06]  /*2310*/  BRA `(.L_x_41) ;  /* 0x00000000000c7947 */ /* 0x000fec0003800000 */
.L_x_34:
[----:B------:R-:W0:Y:S01]  /*2320*/  MUFU.RSQ R0, -QNAN ;  /* 0xffc0000000007908 */ /* 0x000e220000001400 */
[----:B------:R-:W-:Y:S05]  /*2330*/  BRA `(.L_x_41) ;  /* 0x0000000000047947 */ /* 0x000fea0003800000 */
.L_x_33:
[----:B------:R-:W-:-:S07]  /*2340*/  FADD.FTZ R0, R0, R13 ;  /* 0x0000000d00007221 */ /* 0x000fce0000010000 */
.L_x_41:
[----:B------:R-:W-:Y:S05]  /*2350*/  BSYNC.RECONVERGENT B3 ;  /* 0x0000000000037941 */ /* 0x000fea0003800200 */
.L_x_31:
[----:B------:R-:W-:-:S04]  /*2360*/  IMAD.MOV.U32 R13, RZ, RZ, 0x0 ;  /* 0x00000000ff0d7424 */ /* 0x000fc800078e00ff */
[----:B0-----:R-:W-:Y:S05]  /*2370*/  RET.REL.NODEC R12 `(_Z19calcForces_intraboxPfS_PiS0_S_) ;  /* 0xffffffdc0c207950 */ /* 0x001fea0003c3ffff */
        .type           $_Z19calcForces_intraboxPfS_PiS0_S_$__internal_accurate_pow,@function
        .size           $_Z19calcForces_intraboxPfS_PiS0_S_$__internal_accurate_pow,(.L_x_56 - $_Z19calcForces_intraboxPfS_PiS0_S_$__internal_accurate_pow)
$_Z19calcForces_intraboxPfS_PiS0_S_$__internal_accurate_pow:
[----:B------:R-:W-:Y:S01]  /*2380*/  ISETP.GT.U32.AND P1, PT, R43, 0xfffff, PT ;  /* 0x000fffff2b00780c */ /* 0x000fe20003f24070 */
[----:B------:R-:W-:Y:S01]  /*2390*/  IMAD.MOV.U32 R42, RZ, RZ, R24 ;  /* 0x000000ffff2a7224 */ /* 0x000fe200078e0018 */
[----:B------:R-:W-:Y:S01]  /*23a0*/  UMOV UR4, 0x7d2cafe2 ;  /* 0x7d2cafe200047882 */ /* 0x000fe20000000000 */
[----:B------:R-:W-:Y:S01]  /*23b0*/  IMAD.MOV.U32 R20, RZ, RZ, R43 ;  /* 0x000000ffff147224 */ /* 0x000fe200078e002b */
[----:B------:R-:W-:Y:S01]  /*23c0*/  UMOV UR5, 0x3eb0f5ff ;  /* 0x3eb0f5ff00057882 */ /* 0x000fe20000000000 */
[----:B------:R-:W-:Y:S01]  /*23d0*/  IMAD.MOV.U32 R26, RZ, RZ, 0x41ad3b5a ;  /* 0x41ad3b5aff1a7424 */ /* 0x000fe200078e00ff */
[----:B------:R-:W-:Y:S01]  /*23e0*/  UMOV UR6, 0x3b39803f ;  /* 0x3b39803f00067882 */ /* 0x000fe20000000000 */
[----:B------:R-:W-:Y:S01]  /*23f0*/  IMAD.MOV.U32 R27, RZ, RZ, 0x3ed0f5d2 ;  /* 0x3ed0f5d2ff1b7424 */ /* 0x000fe200078e00ff */
[----:B------:R-:W-:-:S05]  /*2400*/  UMOV UR7, 0x3c7abc9e ;  /* 0x3c7abc9e00077882 */ /* 0x000fca0000000000 */
[----:B------:R-:W-:Y:S01]  /*2410*/  @!P1 DMUL R34, R42, 1.80143985094819840000e+16 ;  /* 0x435000002a229828 */ /* 0x000fe20000000000 */
[----:B------:R-:W-:-:S09]  /*2420*/  SHF.R.U32.HI R42, RZ, 0x14, R43 ;  /* 0x00000014ff2a7819 */ /* 0x000fd2000001162b */
[----:B------:R-:W-:Y:S01]  /*2430*/  @!P1 IMAD.MOV.U32 R20, RZ, RZ, R35 ;  /* 0x000000ffff149224 */ /* 0x000fe200078e0023 */
[----:B------:R-:W-:Y:S01]  /*2440*/  @!P1 LEA.HI R42, R35, 0xffffffca, RZ, 0xc ;  /* 0xffffffca232a9811 */ /* 0x000fe200078f60ff */
[----:B------:R-:W-:-:S03]  /*2450*/  @!P1 IMAD.MOV.U32 R24, RZ, RZ, R34 ;  /* 0x000000ffff189224 */ /* 0x000fc600078e0022 */
[----:B------:R-:W-:-:S04]  /*2460*/  LOP3.LUT R20, R20, 0x800fffff, RZ, 0xc0, !PT ;  /* 0x800fffff14147812 */ /* 0x000fc800078ec0ff */
[----:B------:R-:W-:Y:S01]  /*2470*/  LOP3.LUT R25, R20, 0x3ff00000, RZ, 0xfc, !PT ;  /* 0x3ff0000014197812 */ /* 0x000fe200078efcff */
[----:B------:R-:W-:-:S03]  /*2480*/  IMAD.MOV.U32 R20, RZ, RZ, RZ ;  /* 0x000000ffff147224 */ /* 0x000fc600078e00ff */
[----:B------:R-:W-:-:S13]  /*2490*/  ISETP.GE.U32.AND P3, PT, R25, 0x3ff6a09f, PT ;  /* 0x3ff6a09f1900780c */ /* 0x000fda0003f66070 */
[----:B------:R-:W-:-:S04]  /*24a0*/  @P3 VIADD R21, R25, 0xfff00000 ;  /* 0xfff0000019153836 */ /* 0x000fc80000000000 */
[----:B------:R-:W-:-:S06]  /*24b0*/  @P3 IMAD.MOV.U32 R25, RZ, RZ, R21 ;  /* 0x000000ffff193224 */ /* 0x000fcc00078e0015 */
[C---:B------:R-:W-:Y:S02]  /*24c0*/  DADD R30, R24.reuse, 1 ;  /* 0x3ff00000181e7429 */ /* 0x040fe40000000000 */
[----:B------:R-:W-:-:S04]  /*24d0*/  DADD R24, R24, -1 ;  /* 0xbff0000018187429 */ /* 0x000fc80000000000 */
[----:B------:R-:W0:Y:S02]  /*24e0*/  MUFU.RCP64H R21, R31 ;  /* 0x0000001f00157308 */ /* 0x000e240000001800 */
[----:B0-----:R-:W-:-:S08]  /*24f0*/  DFMA R28, -R30, R20, 1 ;  /* 0x3ff000001e1c742b */ /* 0x001fd00000000114 */
[----:B------:R-:W-:-:S08]  /*2500*/  DFMA R28, R28, R28, R28 ;  /* 0x0000001c1c1c722b */ /* 0x000fd0000000001c */
[----:B------:R-:W-:-:S08]  /*2510*/  DFMA R28, R20, R28, R20 ;  /* 0x0000001c141c722b */ /* 0x000fd00000000014 */
[----:B------:R-:W-:-:S08]  /*2520*/  DMUL R20, R24, R28 ;  /* 0x0000001c18147228 */ /* 0x000fd00000000000 */
[----:B------:R-:W-:-:S08]  /*2530*/  DFMA R20, R24, R28, R20 ;  /* 0x0000001c1814722b */ /* 0x000fd00000000014 */
[----:B------:R-:W-:-:S08]  /*2540*/  DMUL R36, R20, R20 ;  /* 0x0000001414247228 */ /* 0x000fd00000000000 */
[----:B------:R-:W-:Y:S01]  /*2550*/  DFMA R26, R36, UR4, R26 ;  /* 0x00000004241a7c2b */ /* 0x000fe2000800001a */
[----:B------:R-:W-:Y:S01]  /*2560*/  UMOV UR4, 0x75488a3f ;  /* 0x75488a3f00047882 */ /* 0x000fe20000000000 */
[----:B------:R-:W-:-:S06]  /*2570*/  UMOV UR5, 0x3ef3b20a ;  /* 0x3ef3b20a00057882 */ /* 0x000fcc0000000000 */
[----:B------:R-:W-:Y:S01]  /*2580*/  DFMA R32, R36, R26, UR4 ;  /* 0x0000000424207e2b */ /* 0x000fe2000800001a */
[----:B------:R-:W-:Y:S01]  /*2590*/  UMOV UR4, 0xe4faecd5 ;  /* 0xe4faecd500047882 */ /* 0x000fe20000000000 */
[----:B------:R-:W-:Y:S01]  /*25a0*/  UMOV UR5, 0x3f1745cd ;  /* 0x3f1745cd00057882 */ /* 0x000fe20000000000 */
[----:B------:R-:W-:-:S05]  /*25b0*/  DADD R26, R24, -R20 ;  /* 0x00000000181a7229 */ /* 0x000fca0000000814 */
[----:B------:R-:W-:Y:S01]  /*25c0*/  DFMA R32, R36, R32, UR4 ;  /* 0x0000000424207e2b */ /* 0x000fe20008000020 */
[----:B------:R-:W-:Y:S01]  /*25d0*/  UMOV UR4, 0x258a578b ;  /* 0x258a578b00047882 */ /* 0x000fe20000000000 */
[----:B------:R-:W-:Y:S01]  /*25e0*/  UMOV UR5, 0x3f3c71c7 ;  /* 0x3f3c71c700057882 */ /* 0x000fe20000000000 */
[----:B------:R-:W-:-:S05]  /*25f0*/  DADD R26, R26, R26 ;  /* 0x000000001a1a7229 */ /* 0x000fca000000001a */
[----:B------:R-:W-:Y:S01]  /*2600*/  DFMA R32, R36, R32, UR4 ;  /* 0x0000000424207e2b */ /* 0x000fe20008000020 */
[----:B------:R-:W-:Y:S01]  /*2610*/  UMOV UR4, 0x9242b910 ;  /* 0x9242b91000047882 */ /* 0x000fe20000000000 */
[----:B------:R-:W-:Y:S01]  /*2620*/  UMOV UR5, 0x3f624924 ;  /* 0x3f62492400057882 */ /* 0x000fe20000000000 */
[----:B------:R-:W-:-:S05]  /*2630*/  DFMA R26, R24, -R20, R26 ;  /* 0x80000014181a722b */ /* 0x000fca000000001a */
[----:B------:R-:W-:Y:S01]  /*2640*/  DFMA R32, R36, R32, UR4 ;  /* 0x0000000424207e2b */ /* 0x000fe20008000020 */
[----:B------:R-:W-:Y:S01]  /*2650*/  UMOV UR4, 0x99999dfb ;  /* 0x99999dfb00047882 */ /* 0x000fe20000000000 */
[----:B------:R-:W-:Y:S01]  /*2660*/  UMOV UR5, 0x3f899999 ;  /* 0x3f89999900057882 */ /* 0x000fe20000000000 */
[----:B------:R-:W-:Y:S02]  /*2670*/  DMUL R26, R28, R26 ;  /* 0x0000001a1c1a7228 */ /* 0x000fe40000000000 */
[----:B------:R-:W-:-:S03]  /*2680*/  DMUL R28, R20, R20 ;  /* 0x00000014141c7228 */ /* 0x000fc60000000000 */
[----:B------:R-:W-:Y:S01]  /*2690*/  DFMA R32, R36, R32, UR4 ;  /* 0x0000000424207e2b */ /* 0x000fe20008000020 */
[----:B------:R-:W-:Y:S01]  /*26a0*/  UMOV UR4, 0x55555555 ;  /* 0x5555555500047882 */ /* 0x000fe20000000000 */
[----:B------:R-:W-:-:S03]  /*26b0*/  UMOV UR5, 0x3fb55555 ;  /* 0x3fb5555500057882 */ /* 0x000fc60000000000 */
[----:B------:R-:W-:Y:S02]  /*26c0*/  VIADD R35, R27, 0x100000 ;  /* 0x001000001b237836 */ /* 0x000fe40000000000 */
[----:B------:R-:W-:Y:S01]  /*26d0*/  IMAD.MOV.U32 R34, RZ, RZ, R26 ;  /* 0x000000ffff227224 */ /* 0x000fe200078e001a */
[----:B------:R-:W-:-:S08]  /*26e0*/  DFMA R24, R36, R32, UR4 ;  /* 0x0000000424187e2b */ /* 0x000fd00008000020 */
[----:B------:R-:W-:Y:S01]  /*26f0*/  DADD R30, -R24, UR4 ;  /* 0x00000004181e7e29 */ /* 0x000fe20008000100 */
[----:B------:R-:W-:Y:S01]  /*2700*/  UMOV UR4, 0xb9e7b0 ;  /* 0x00b9e7b000047882 */ /* 0x000fe20000000000 */
[----:B------:R-:W-:-:S06]  /*2710*/  UMOV UR5, 0x3c46a4cb ;  /* 0x3c46a4cb00057882 */ /* 0x000fcc0000000000 */
[----:B------:R-:W-:Y:S02]  /*2720*/  DFMA R30, R36, R32, R30 ;  /* 0x00000020241e722b */ /* 0x000fe4000000001e */
[C---:B------:R-:W-:Y:S02]  /*2730*/  DFMA R32, R20.reuse, R20, -R28 ;  /* 0x000000141420722b */ /* 0x040fe4000000081c */
[----:B------:R-:W-:-:S06]  /*2740*/  DMUL R36, R20, R28 ;  /* 0x0000001c14247228 */ /* 0x000fcc0000000000 */
[----:B------:R-:W-:Y:S02]  /*2750*/  DFMA R32, R20, R34, R32 ;  /* 0x000000221420722b */ /* 0x000fe40000000020 */
[----:B------:R-:W-:Y:S01]  /*2760*/  DADD R34, R30, -UR4 ;  /* 0x800000041e227e29 */ /* 0x000fe20008000000 */
[----:B------:R-:W-:Y:S01]  /*2770*/  UMOV UR4, 0x80000000 ;  /* 0x8000000000047882 */ /* 0x000fe20000000000 */
[----:B------:R-:W-:Y:S01]  /*2780*/  DFMA R30, R20, R28, -R36 ;  /* 0x0000001c141e722b */ /* 0x000fe20000000824 */
[----:B------:R-:W-:-:S07]  /*2790*/  UMOV UR5, 0x43300000 ;  /* 0x4330000000057882 */ /* 0x000fce0000000000 */
[----:B------:R-:W-:Y:S02]  /*27a0*/  DFMA R30, R26, R28, R30 ;  /* 0x0000001c1a1e722b */ /* 0x000fe4000000001e */
[----:B------:R-:W-:-:S06]  /*27b0*/  DADD R28, R24, R34 ;  /* 0x00000000181c7229 */ /* 0x000fcc0000000022 */
[----:B------:R-:W-:Y:S02]  /*27c0*/  DFMA R30, R20, R32, R30 ;  /* 0x00000020141e722b */ /* 0x000fe4000000001e */
[----:B------:R-:W-:Y:S02]  /*27d0*/  DADD R32, R24, -R28 ;  /* 0x0000000018207229 */ /* 0x000fe4000000081c */
[----:B------:R-:W-:-:S06]  /*27e0*/  DMUL R24, R28, R36 ;  /* 0x000000241c187228 */ /* 0x000fcc0000000000 */
[----:B------:R-:W-:Y:S02]  /*27f0*/  DADD R34, R34, R32 ;  /* 0x0000000022227229 */ /* 0x000fe40000000020 */
[----:B------:R-:W-:-:S08]  /*2800*/  DFMA R32, R28, R36, -R24 ;  /* 0x000000241c20722b */ /* 0x000fd00000000818 */
[----:B------:R-:W-:-:S08]  /*2810*/  DFMA R30, R28, R30, R32 ;  /* 0x0000001e1c1e722b */ /* 0x000fd00000000020 */
[----:B------:R-:W-:-:S08]  /*2820*/  DFMA R34, R34, R36, R30 ;  /* 0x000000242222722b */ /* 0x000fd0000000001e */
[----:B------:R-:W-:-:S08]  /*2830*/  DADD R30, R24, R34 ;  /* 0x00000000181e7229 */ /* 0x000fd00000000022 */
[--C-:B------:R-:W-:Y:S02]  /*2840*/  DADD R28, R20, R30.reuse ;  /* 0x00000000141c7229 */ /* 0x100fe4000000001e */
[----:B------:R-:W-:-:S06]  /*2850*/  DADD R24, R24, -R30 ;  /* 0x0000000018187229 */ /* 0x000fcc000000081e */
[----:B------:R-:W-:Y:S02]  /*2860*/  DADD R20, R20, -R28 ;  /* 0x0000000014147229 */ /* 0x000fe4000000081c */
[----:B------:R-:W-:-:S06]  /*2870*/  DADD R24, R34, R24 ;  /* 0x0000000022187229 */ /* 0x000fcc0000000018 */
[----:B------:R-:W-:-:S08]  /*2880*/  DADD R20, R30, R20 ;  /* 0x000000001e147229 */ /* 0x000fd00000000014 */
[----:B------:R-:W-:Y:S01]  /*2890*/  DADD R20, R24, R20 ;  /* 0x0000000018147229 */ /* 0x000fe20000000014 */
[C---:B------:R-:W-:Y:S02]  /*28a0*/  VIADD R24, R42.reuse, 0xfffffc01 ;  /* 0xfffffc012a187836 */ /* 0x040fe40000000000 */
[----:B------:R-:W-:Y:S02]  /*28b0*/  @P3 VIADD R24, R42, 0xfffffc02 ;  /* 0xfffffc022a183836 */ /* 0x000fe40000000000 */
[----:B------:R-:W-:-:S03]  /*28c0*/  IMAD.MOV.U32 R25, RZ, RZ, 0x43300000 ;  /* 0x43300000ff197424 */ /* 0x000fc600078e00ff */
[----:B------:R-:W-:Y:S01]  /*28d0*/  DADD R30, R26, R20 ;  /* 0x000000001a1e7229 */ /* 0x000fe20000000014 */
[----:B------:R-:W-:-:S06]  /*28e0*/  LOP3.LUT R24, R24, 0x80000000, RZ, 0x3c, !PT ;  /* 0x8000000018187812 */ /* 0x000fcc00078e3cff */
[----:B------:R-:W-:Y:S01]  /*28f0*/  DADD R24, R24, -UR4 ;  /* 0x8000000418187e29 */ /* 0x000fe20008000000 */
[----:B------:R-:W-:Y:S01]  /*2900*/  UMOV UR4, 0xfefa39ef ;  /* 0xfefa39ef00047882 */ /* 0x000fe20000000000 */
[----:B------:R-:W-:Y:S01]  /*2910*/  DADD R26, R28, R30 ;  /* 0x000000001c1a7229 */ /* 0x000fe2000000001e */
[----:B------:R-:W-:-:S07]  /*2920*/  UMOV UR5, 0x3fe62e42 ;  /* 0x3fe62e4200057882 */ /* 0x000fce0000000000 */
[--C-:B------:R-:W-:Y:S02]  /*2930*/  DFMA R20, R24, UR4, R26.reuse ;  /* 0x0000000418147c2b */ /* 0x100fe4000800001a */
[----:B------:R-:W-:-:S06]  /*2940*/  DADD R32, R28, -R26 ;  /* 0x000000001c207229 */ /* 0x000fcc000000081a */
[----:B------:R-:W-:Y:S02]  /*2950*/  DFMA R28, R24, -UR4, R20 ;  /* 0x80000004181c7c2b */ /* 0x000fe40008000014 */
[----:B------:R-:W-:Y:S01]  /*2960*/  DADD R32, R30, R32 ;  /* 0x000000001e207229 */ /* 0x000fe20000000020 */
[----:B------:R-:W-:Y:S01]  /*2970*/  LOP3.LUT R31, R41, 0xff0fffff, RZ, 0xc0, !PT ;  /* 0xff0fffff291f7812 */ /* 0x000fe200078ec0ff */
[----:B------:R-:W-:-:S04]  /*2980*/  IMAD.MOV.U32 R30, RZ, RZ, R40 ;  /* 0x000000ffff1e7224 */ /* 0x000fc800078e0028 */
[----:B------:R-:W-:Y:S01]  /*2990*/  DADD R28, -R26, R28 ;  /* 0x000000001a1c7229 */ /* 0x000fe2000000011c */
[----:B------:R-:W-:-:S05]  /*29a0*/  IMAD.SHL.U32 R26, R41, 0x2, RZ ;  /* 0x00000002291a7824 */ /* 0x000fca00078e00ff */
[----:B------:R-:W-:Y:S02]  /*29b0*/  ISETP.GT.U32.AND P1, PT, R26, -0x2000001, PT ;  /* 0xfdffffff1a00780c */ /* 0x000fe40003f24070 */
[----:B------:R-:W-:Y:S02]  /*29c0*/  DADD R28, R32, -R28 ;  /* 0x00000000201c7229 */ /* 0x000fe4000000081c */
[----:B------:R-:W-:-:S06]  /*29d0*/  SEL R31, R31, R41, P1 ;  /* 0x000000291f1f7207 */ /* 0x000fcc0000800000 */
[----:B------:R-:W-:-:S08]  /*29e0*/  DFMA R24, R24, UR6, R28 ;  /* 0x0000000618187c2b */ /* 0x000fd0000800001c */
[----:B------:R-:W-:-:S08]  /*29f0*/  DADD R26, R20, R24 ;  /* 0x00000000141a7229 */ /* 0x000fd00000000018 */
[----:B------:R-:W-:Y:S02]  /*2a00*/  DADD R20, R20, -R26 ;  /* 0x0000000014147229 */ /* 0x000fe4000000081a */
[----:B------:R-:W-:-:S06]  /*2a10*/  DMUL R32, R26, R30 ;  /* 0x0000001e1a207228 */ /* 0x000fcc0000000000 */
[----:B------:R-:W-:Y:S02]  /*2a20*/  DADD R20, R24, R20 ;  /* 0x0000000018147229 */ /* 0x000fe40000000014 */
[----:B------:R-:W-:Y:S01]  /*2a30*/  DFMA R26, R26, R30, -R32 ;  /* 0x0000001e1a1a722b */ /* 0x000fe20000000820 */
[----:B------:R-:W-:Y:S02]  /*2a40*/  IMAD.MOV.U32 R24, RZ, RZ, 0x652b82fe ;  /* 0x652b82feff187424 */ /* 0x000fe400078e00ff */
[----:B------:R-:W-:-:S05]  /*2a50*/  IMAD.MOV.U32 R25, RZ, RZ, 0x3ff71547 ;  /* 0x3ff71547ff197424 */ /* 0x000fca00078e00ff */
[----:B------:R-:W-:-:S08]  /*2a60*/  DFMA R30, R20, R30, R26 ;  /* 0x0000001e141e722b */ /* 0x000fd0000000001a */
[----:B------:R-:W-:-:S08]  /*2a70*/  DADD R20, R32, R30 ;  /* 0x0000000020147229 */ /* 0x000fd0000000001e */
[----:B------:R-:W-:Y:S02]  /*2a80*/  DFMA R24, R20, R24, 6.75539944105574400000e+15 ;  /* 0x433800001418742b */ /* 0x000fe40000000018 */
[----:B------:R-:W-:Y:S01]  /*2a90*/  FSETP.GEU.AND P1, PT, |R21|, 4.1917929649353027344, PT ;  /* 0x4086232b1500780b */ /* 0x000fe20003f2e200 */
[----:B------:R-:W-:-:S05]  /*2aa0*/  DADD R32, R32, -R20 ;  /* 0x0000000020207229 */ /* 0x000fca0000000814 */
[----:B------:R-:W-:-:S03]  /*2ab0*/  DADD R26, R24, -6.75539944105574400000e+15 ;  /* 0xc3380000181a7429 */ /* 0x000fc60000000000 */
[----:B------:R-:W-:-:S05]  /*2ac0*/  DADD R30, R30, R32 ;  /* 0x000000001e1e7229 */ /* 0x000fca0000000020 */
[----:B------:R-:W-:Y:S01]  /*2ad0*/  DFMA R28, R26, -UR4, R20 ;  /* 0x800000041a1c7c2b */ /* 0x000fe20008000014 */
[----:B------:R-:W-:Y:S01]  /*2ae0*/  UMOV UR4, 0x3b39803f ;  /* 0x3b39803f00047882 */ /* 0x000fe20000000000 */
[----:B------:R-:W-:-:S06]  /*2af0*/  UMOV UR5, 0x3c7abc9e ;  /* 0x3c7abc9e00057882 */ /* 0x000fcc0000000000 */
[----:B------:R-:W-:Y:S01]  /*2b00*/  DFMA R28, R26, -UR4, R28 ;  /* 0x800000041a1c7c2b */ /* 0x000fe2000800001c */
[----:B------:R-:W-:Y:S01]  /*2b10*/  UMOV UR4, 0x69ce2bdf ;  /* 0x69ce2bdf00047882 */ /* 0x000fe20000000000 */
[----:B------:R-:W-:Y:S01]  /*2b20*/  IMAD.MOV.U32 R26, RZ, RZ, -0x35dec16 ;  /* 0xfca213eaff1a7424 */ /* 0x000fe200078e00ff */
[----:B------:R-:W-:Y:S01]  /*2b30*/  UMOV UR5, 0x3e5ade15 ;  /* 0x3e5ade1500057882 */ /* 0x000fe20000000000 */
[----:B------:R-:W-:-:S06]  /*2b40*/  IMAD.MOV.U32 R27, RZ, RZ, 0x3e928af3 ;  /* 0x3e928af3ff1b7424 */ /* 0x000fcc00078e00ff */
[----:B------:R-:W-:Y:S01]  /*2b50*/  DFMA R26, R28, UR4, R26 ;  /* 0x000000041c1a7c2b */ /* 0x000fe2000800001a */
[----:B------:R-:W-:Y:S01]  /*2b60*/  UMOV UR4, 0x62401315 ;  /* 0x6240131500047882 */ /* 0x000fe20000000000 */
[----:B------:R-:W-:-:S06]  /*2b70*/  UMOV UR5, 0x3ec71dee ;  /* 0x3ec71dee00057882 */ /* 0x000fcc0000000000 */
[----:B------:R-:W-:Y:S01]  /*2b80*/  DFMA R26, R28, R26, UR4 ;  /* 0x000000041c1a7e2b */ /* 0x000fe2000800001a */
        /* <DEDUP_REMOVED lines=20> */
[----:B------:R-:W-:-:S08]  /*2cd0*/  DFMA R26, R28, R26, UR4 ;  /* 0x000000041c1a7e2b */ /* 0x000fd0000800001a */
[----:B------:R-:W-:-:S08]  /*2ce0*/  DFMA R26, R28, R26, 1 ;  /* 0x3ff000001c1a742b */ /* 0x000fd0000000001a */
[----:B------:R-:W-:-:S10]  /*2cf0*/  DFMA R26, R28, R26, 1 ;  /* 0x3ff000001c1a742b */ /* 0x000fd4000000001a */
[----:B------:R-:W-:Y:S02]  /*2d00*/  IMAD R29, R24, 0x100000, R27 ;  /* 0x00100000181d7824 */ /* 0x000fe400078e021b */
[----:B------:R-:W-:Y:S01]  /*2d10*/  IMAD.MOV.U32 R28, RZ, RZ, R26 ;  /* 0x000000ffff1c7224 */ /* 0x000fe200078e001a */
[----:B------:R-:W-:Y:S06]  /*2d20*/  @!P1 BRA `(.L_x_42) ;  /* 0x0000000000309947 */ /* 0x000fec0003800000 */
[----:B------:R-:W-:Y:S01]  /*2d30*/  FSETP.GEU.AND P3, PT, |R21|, 4.2275390625, PT ;  /* 0x408748001500780b */ /* 0x000fe20003f6e200 */
[C---:B------:R-:W-:Y:S02]  /*2d40*/  DADD R28, R20.reuse, +INF ;  /* 0x7ff00000141c7429 */ /* 0x040fe40000000000 */
[----:B------:R-:W-:-:S08]  /*2d50*/  DSETP.GEU.AND P1, PT, R20, RZ, PT ;  /* 0x000000ff1400722a */ /* 0x000fd00003f2e000 */
[----:B------:R-:W-:Y:S02]  /*2d60*/  FSEL R28, R28, RZ, P1 ;  /* 0x000000ff1c1c7208 */ /* 0x000fe40000800000 */
[----:B------:R-:W-:Y:S02]  /*2d70*/  @!P3 LEA.HI R25, R24, R24, RZ, 0x1 ;  /* 0x000000181819b211 */ /* 0x000fe400078f08ff */
[----:B------:R-:W-:Y:S02]  /*2d80*/  FSEL R29, R29, RZ, P1 ;  /* 0x000000ff1d1d7208 */ /* 0x000fe40000800000 */
[----:B------:R-:W-:-:S05]  /*2d90*/  @!P3 SHF.R.S32.HI R25, RZ, 0x1, R25 ;  /* 0x00000001ff19b819 */ /* 0x000fca0000011419 */
[----:B------:R-:W-:Y:S02]  /*2da0*/  @!P3 IMAD.IADD R20, R24, 0x1, -R25 ;  /* 0x000000011814b824 */ /* 0x000fe400078e0a19 */
[----:B------:R-:W-:-:S03]  /*2db0*/  @!P3 IMAD R27, R25, 0x100000, R27 ;  /* 0x00100000191bb824 */ /* 0x000fc600078e021b */
[----:B------:R-:W-:Y:S01]  /*2dc0*/  @!P3 LEA R21, R20, 0x3ff00000, 0x14 ;  /* 0x3ff000001415b811 */ /* 0x000fe200078ea0ff */
[----:B------:R-:W-:-:S06]  /*2dd0*/  @!P3 IMAD.MOV.U32 R20, RZ, RZ, RZ ;  /* 0x000000ffff14b224 */ /* 0x000fcc00078e00ff */
[----:B------:R-:W-:-:S11]  /*2de0*/  @!P3 DMUL R28, R26, R20 ;  /* 0x000000141a1cb228 */ /* 0x000fd60000000000 */
.L_x_42:
[----:B------:R-:W-:Y:S01]  /*2df0*/  DFMA R30, R30, R28, R28 ;  /* 0x0000001c1e1e722b */ /* 0x000fe2000000001c */
[----:B------:R-:W-:Y:S01]  /*2e00*/  IMAD.MOV.U32 R24, RZ, RZ, R0 ;  /* 0x000000ffff187224 */ /* 0x000fe200078e0000 */
[----:B------:R-:W-:Y:S01]  /*2e10*/  DSETP.NEU.AND P1, PT, |R28|, +INF , PT ;  /* 0x7ff000001c00742a */ /* 0x000fe20003f2d200 */
[----:B------:R-:W-:-:S07]  /*2e20*/  IMAD.MOV.U32 R25, RZ, RZ, 0x0 ;  /* 0x00000000ff197424 */ /* 0x000fce00078e00ff */
[----:B------:R-:W-:Y:S02]  /*2e30*/  FSEL R20, R28, R30, !P1 ;  /* 0x0000001e1c147208 */ /* 0x000fe40004800000 */
[----:B------:R-:W-:Y:S01]  /*2e40*/  FSEL R21, R29, R31, !P1 ;  /* 0x0000001f1d157208 */ /* 0x000fe20004800000 */
[----:B------:R-:W-:Y:S06]  /*2e50*/  RET.REL.NODEC R24 `(_Z19calcForces_intraboxPfS_PiS0_S_) ;  /* 0xffffffd018687950 */ /* 0x000fec0003c3ffff */
.L_x_43:
[----:B------:R-:W-:-:S00]  /*2e60*/  BRA `(.L_x_43) ;  /* 0xfffffffc00fc7947 */ /* 0x000fc0000383ffff */
[----:B------:R-:W-:-:S00]  /*2e70*/  NOP ;  /* 0x0000000000007918 */ /* 0x000fc00000000000 */
        /* <DEDUP_REMOVED lines=8> */
.L_x_56:


//--------------------- .text._Z11vv_update_vPfS_S_S_ --------------------------
	.section	.text._Z11vv_update_vPfS_S_S_,"ax",@progbits
	.align	128
        .global         _Z11vv_update_vPfS_S_S_
        .type           _Z11vv_update_vPfS_S_S_,@function
        .size           _Z11vv_update_vPfS_S_S_,(.L_x_58 - _Z11vv_update_vPfS_S_S_)
        .other          _Z11vv_update_vPfS_S_S_,@"STO_CUDA_ENTRY STV_DEFAULT"
_Z11vv_update_vPfS_S_S_:
.text._Z11vv_update_vPfS_S_S_:
[----:B------:R-:W-:Y:S01]  /*0000*/  LDC R1, c[0x0][0x37c] ;  /* 0x0000df00ff017b82 */ /* 0x000fe20000000800 */
[----:B------:R-:W0:Y:S07]  /*0010*/  S2R R0, SR_TID.X ;  /* 0x0000000000007919 */ /* 0x000e2e0000002100 */
[----:B------:R-:W0:Y:S08]  /*0020*/  S2UR UR4, SR_CTAID.X ;  /* 0x00000000000479c3 */ /* 0x000e300000002500 */
[----:B------:R-:W0:Y:S02]  /*0030*/  LDC R7, c[0x0][0x370] ;  /* 0x0000dc00ff077b82 */ /* 0x000e240000000800 */
[----:B0-----:R-:W-:-:S05]  /*0040*/  IMAD R7, R7, R0, UR4 ;  /* 0x0000000407077e24 */ /* 0x001fca000f8e0200 */
[----:B------:R-:W-:-:S13]  /*0050*/  ISETP.GT.AND P0, PT, R7, 0x17ff, PT ;  /* 0x000017ff0700780c */ /* 0x000fda0003f04270 */
[----:B------:R-:W-:Y:S05]  /*0060*/  @P0 EXIT ;  /* 0x000000000000094d */ /* 0x000fea0003800000 */
[----:B------:R-:W0:Y:S01]  /*0070*/  LDC.64 R4, c[0x0][0x380] ;  /* 0x0000e000ff047b82 */ /* 0x000e220000000a00 */
[----:B------:R-:W1:Y:S07]  /*0080*/  LDCU.64 UR4, c[0x0][0x358] ;  /* 0x00006b00ff0477ac */ /* 0x000e6e0008000a00 */
[----:B------:R-:W2:Y:S01]  /*0090*/  LDC.64 R2, c[0x0][0x390] ;  /* 0x0000e400ff027b82 */ /* 0x000ea20000000a00 */
[----:B0-----:R-:W-:-:S06]  /*00a0*/  IMAD.WIDE R4, R7, 0x4, R4 ;  /* 0x0000000407047825 */ /* 0x001fcc00078e0204 */
[----:B-1----:R-:W3:Y:S01]  /*00b0*/  LDG.E R5, desc[UR4][R4.64] ;  /* 0x0000000404057981 */ /* 0x002ee2000c1e1900 */
[----:B--2---:R-:W-:-:S05]  /*00c0*/  IMAD.WIDE R2, R7, 0x4, R2 ;  /* 0x0000000407027825 */ /* 0x004fca00078e0202 */
[----:B------:R-:W3:Y:S02]  /*00d0*/  LDG.E R0, desc[UR4][R2.64] ;  /* 0x0000000402007981 */ /* 0x000ee4000c1e1900 */
[----:B---3--:R-:W-:-:S05]  /*00e0*/  FFMA R7, R5, 0.0020000000949949026108, R0 ;  /* 0x3b03126f05077823 */ /* 0x008fca0000000000 */
[----:B------:R-:W-:Y:S01]  /*00f0*/  STG.E desc[UR4][R2.64], R7 ;  /* 0x0000000702007986 */ /* 0x000fe2000c101904 */
[----:B------:R-:W-:Y:S05]  /*0100*/  EXIT ;  /* 0x000000000000794d */ /* 0x000fea0003800000 */
.L_x_44:
        /* <DEDUP_REMOVED lines=15> */
.L_x_58:


//--------------------- .text._Z11vv_update_rPfS_S_S_ --------------------------
	.section	.text._Z11vv_update_rPfS_S_S_,"ax",@progbits
	.align	128
        .global         _Z11vv_update_rPfS_S_S_
        .type           _Z11vv_update_rPfS_S_S_,@function
        .size           _Z11vv_update_rPfS_S_S_,(.L_x_59 - _Z11vv_update_rPfS_S_S_)
        .other          _Z11vv_update_rPfS_S_S_,@"STO_CUDA_ENTRY STV_DEFAULT"
_Z11vv_update_rPfS_S_S_:
.text._Z11vv_update_rPfS_S_S_:
        /* <DEDUP_REMOVED lines=9> */
[----:B------:R-:W2:Y:S08]  /*0090*/  LDC.64 R2, c[0x0][0x388] ;  /* 0x0000e200ff027b82 */ /* 0x000eb00000000a00 */
[----:B------:R-:W3:Y:S08]  /*00a0*/  LDC.64 R10, c[0x0][0x390] ;  /* 0x0000e400ff0a7b82 */ /* 0x000ef00000000a00 */
[----:B------:R-:W4:Y:S01]  /*00b0*/  LDC.64 R6, c[0x0][0x398] ;  /* 0x0000e600ff067b82 */ /* 0x000f220000000a00 */
[----:B0-----:R-:W-:-:S06]  /*00c0*/  IMAD.WIDE R8, R5, 0x4, R8 ;  /* 0x0000000405087825 */ /* 0x001fcc00078e0208 */
[----:B-1----:R-:W5:Y:S01]  /*00d0*/  LDG.E R9, desc[UR4][R8.64] ;  /* 0x0000000408097981 */ /* 0x002f62000c1e1900 */
[----:B--2---:R-:W-:-:S05]  /*00e0*/  IMAD.WIDE R2, R5, 0x4, R2 ;  /* 0x0000000405027825 */ /* 0x004fca00078e0202 */
[----:B------:R-:W5:Y:S01]  /*00f0*/  LDG.E R4, desc[UR4][R2.64] ;  /* 0x0000000402047981 */ /* 0x000f62000c1e1900 */
[----:B---3--:R-:W-:-:S05]  /*0100*/  IMAD.WIDE R10, R5, 0x4, R10 ;  /* 0x00000004050a7825 */ /* 0x008fca00078e020a */
[----:B------:R-:W2:Y:S04]  /*0110*/  LDG.E R5, desc[UR4][R10.64] ;  /* 0x000000040a057981 */ /* 0x000ea8000c1e1900 */
[----:B----4-:R-:W3:Y:S01]  /*0120*/  LDG.E R0, desc[UR4][R6.64] ;  /* 0x0000000406007981 */ /* 0x010ee2000c1e1900 */
[----:B------:R-:W-:Y:S01]  /*0130*/  BSSY.RECONVERGENT B0, `(.L_x_45) ;  /* 0x0000047000007945 */ /* 0x000fe20003800200 */
[----:B-----5:R-:W-:-:S04]  /*0140*/  FFMA R4, R9, 0.0020000000949949026108, R4 ;  /* 0x3b03126f09047823 */ /* 0x020fc80000000004 */
[----:B--2---:R-:W-:-:S05]  /*0150*/  FFMA R5, R5, 0.0040000001899898052216, R4 ;  /* 0x3b83126f05057823 */ /* 0x004fca0000000004 */
[C---:B---3--:R-:W-:Y:S01]  /*0160*/  FSETP.GEU.AND P0, PT, |R5|.reuse, |R0|, PT ;  /* 0x400000000500720b */ /* 0x048fe20003f0e200 */
[----:B------:R-:W-:-:S12]  /*0170*/  FADD R13, |R5|, -RZ ;  /* 0x800000ff050d7221 */ /* 0x000fd80000000200 */
[----:B------:R-:W-:Y:S05]  /*0180*/  @!P0 BRA `(.L_x_46) ;  /* 0x0000000400048947 */ /* 0x000fea0003800000 */
[----:B------:R-:W-:-:S05]  /*0190*/  FMUL R4, |R0|, 8388608 ;  /* 0x4b00000000047820 */ /* 0x000fca0000400200 */
[----:B------:R-:W-:-:S13]  /*01a0*/  FSETP.GTU.AND P0, PT, R13, R4, PT ;  /* 0x000000040d00720b */ /* 0x000fda0003f0c000 */
[----:B------:R-:W-:Y:S05]  /*01b0*/  @P0 BRA `(.L_x_47) ;  /* 0x0000000000780947 */ /* 0x000fea0003800000 */
[C---:B------:R-:W-:Y:S01]  /*01c0*/  FMUL R7, |R0|.reuse, 16777216 ;  /* 0x4b80000000077820 */ /* 0x040fe20000400200 */
[C---:B------:R-:W-:Y:S01]  /*01d0*/  FSETP.GEU.AND P0, PT, |R0|.reuse, 1.175494350822287508e-38, PT ;  /* 0x008000000000780b */ /* 0x040fe20003f0e200 */
[----:B------:R-:W-:Y:S01]  /*01e0*/  FMUL R4, R13, 16777216 ;  /* 0x4b8000000d047820 */ /* 0x000fe20000400000 */
[----:B------:R-:W-:Y:S01]  /*01f0*/  FADD R6, |R0|, -RZ ;  /* 0x800000ff00067221 */ /* 0x000fe20000000200 */
[----:B------:R-:W-:Y:S01]  /*0200*/  BSSY.RECONVERGENT B1, `(.L_x_48) ;  /* 0x0000017000017945 */ /* 0x000fe20003800200 */
[----:B------:R-:W-:Y:S02]  /*0210*/  FSEL R7, R7, |R0|, !P0 ;  /* 0x4000000007077208 */ /* 0x000fe40004000000 */
[----:B------:R-:W-:-:S04]  /*0220*/  FSEL R4, R4, R13, !P0 ;  /* 0x0000000d04047208 */ /* 0x000fc80004000000 */
[----:B------:R-:W0:Y:S02]  /*0230*/  MUFU.RCP R7, R7 ;  /* 0x0000000700077308 */ /* 0x000e240000001000 */
[----:B0-----:R-:W-:-:S06]  /*0240*/  FMUL R4, R7, R4 ;  /* 0x0000000407047220 */ /* 0x001fcc0000400000 */
[----:B------:R-:W0:Y:S02]  /*0250*/  FRND.TRUNC R4, R4 ;  /* 0x0000000400047307 */ /* 0x000e24000020d000 */
[----:B0-----:R-:W-:-:S05]  /*0260*/  FFMA R9, -|R0|, R4, R13 ;  /* 0x0000000400097223 */ /* 0x001fca000000030d */
[----:B------:R-:W-:-:S13]  /*0270*/  ISETP.GE.U32.AND P0, PT, R9, R6, PT ;  /* 0x000000060900720c */ /* 0x000fda0003f06070 */
[----:B------:R-:W-:Y:S05]  /*0280*/  @!P0 BRA `(.L_x_49) ;  /* 0x0000000000388947 */ /* 0x000fea0003800000 */
[----:B------:R-:W-:-:S04]  /*0290*/  ISETP.GE.U32.AND P0, PT, R9, -0x7fffffff, PT ;  /* 0x800000010900780c */ /* 0x000fc80003f06070 */
[----:B------:R-:W-:-:S09]  /*02a0*/  FSETP.GEU.OR P1, PT, R9, -|R0|, !P0 ;  /* 0xc00000000900720b */ /* 0x000fd2000472e400 */
[----:B------:R-:W-:-:S04]  /*02b0*/  @P0 FADD R6, R4, -1 ;  /* 0xbf80000004060421 */ /* 0x000fc80000000000 */
[----:B------:R-:W-:-:S05]  /*02c0*/  @!P1 FADD R6, R6, -1 ;  /* 0xbf80000006069421 */ /* 0x000fca0000000000 */
[----:B------:R-:W-:Y:S01]  /*02d0*/  @P0 MOV R4, R6 ;  /* 0x0000000600040202 */ /* 0x000fe20000000f00 */
[----:B------:R-:W-:Y:S06]  /*02e0*/  @P0 BRA `(.L_x_49) ;  /* 0x0000000000200947 */ /* 0x000fec0003800000 */
[----:B------:R-:W-:Y:S01]  /*02f0*/  FADD R6, |R0|, |R0| ;  /* 0x4000000000067221 */ /* 0x000fe20000000200 */
[----:B------:R-:W-:-:S04]  /*0300*/  FADD R4, R4, 1 ;  /* 0x3f80000004047421 */ /* 0x000fc80000000000 */
[----:B------:R-:W-:-:S13]  /*0310*/  FSETP.GE.AND P0, PT, R9, R6, PT ;  /* 0x000000060900720b */ /* 0x000fda0003f06000 */
[----:B------:R-:W-:-:S05]  /*0320*/  @P0 FFMA R6, |R0|, -3, R9 ;  /* 0xc040000000060823 */ /* 0x000fca0000000209 */
[----:B------:R-:W-:Y:S01]  /*0330*/  FSETP.GE.AND P1, PT, R6, RZ, P0 ;  /* 0x000000ff0600720b */ /* 0x000fe20000726000 */
[----:B------:R-:W-:-:S12]  /*0340*/  @P0 FADD R6, R4, 1 ;  /* 0x3f80000004060421 */ /* 0x000fd80000000000 */
[----:B------:R-:W-:-:S05]  /*0350*/  @P1 FADD R6, R6, 1 ;  /* 0x3f80000006061421 */ /* 0x000fca0000000000 */
[----:B------:R-:W-:-:S07]  /*0360*/  @P0 MOV R4, R6 ;  /* 0x0000000600040202 */ /* 0x000fce0000000f00 */
.L_x_49:
[----:B------:R-:W-:Y:S05]  /*0370*/  BSYNC.RECONVERGENT B1 ;  /* 0x0000000000017941 */ /* 0x000fea0003800200 */
.L_x_48:
[----:B------:R-:W-:Y:S01]  /*0380*/  FFMA R13, -|R0|, R4, R13 ;  /* 0x00000004000d7223 */ /* 0x000fe2000000030d */
[----:B------:R-:W-:Y:S06]  /*0390*/  BRA `(.L_x_46) ;  /* 0x0000000000807947 */ /* 0x000fec0003800000 */
.L_x_47:
[----:B------:R-:W-:Y:S01]  /*03a0*/  LOP3.LUT R6, R4, 0xff800000, RZ, 0xc0, !PT ;  /* 0xff80000004067812 */ /* 0x000fe200078ec0ff */
[----:B------:R-:W-:Y:S01]  /*03b0*/  BSSY.RECONVERGENT B1, `(.L_x_50) ;  /* 0x000001c000017945 */ /* 0x000fe20003800200 */
[C---:B------:R-:W-:Y:S02]  /*03c0*/  ISETP.GT.U32.AND P0, PT, R13.reuse, 0x7f7fffff, PT ;  /* 0x7f7fffff0d00780c */ /* 0x040fe40003f04070 */
[C---:B------:R-:W-:Y:S02]  /*03d0*/  IADD3 R7, PT, PT, R13.reuse, -R6, RZ ;  /* 0x800000060d077210 */ /* 0x040fe40007ffe0ff */
[----:B------:R-:W-:Y:S02]  /*03e0*/  LOP3.LUT R13, R13, 0x7fffff, RZ, 0xc0, !PT ;  /* 0x007fffff0d0d7812 */ /* 0x000fe400078ec0ff */
[----:B------:R-:W-:Y:S02]  /*03f0*/  LOP3.LUT R7, R7, 0xff800000, RZ, 0xc0, !PT ;  /* 0xff80000007077812 */ /* 0x000fe400078ec0ff */
[----:B------:R-:W-:-:S02]  /*0400*/  FSETP.GT.AND P2, PT, |R0|, RZ, PT ;  /* 0x000000ff0000720b */ /* 0x000fc40003f44200 */
[----:B------:R-:W-:Y:S01]  /*0410*/  FSEL R6, R6, +QNAN , !P0 ;  /* 0x7fffffff06067808 */ /* 0x000fe20004000000 */
[----:B------:R-:W-:Y:S01]  /*0420*/  VIADD R7, R7, 0xb800000 ;  /* 0x0b80000007077836 */ /* 0x000fe20000000000 */
[----:B------:R-:W-:Y:S02]  /*0430*/  LOP3.LUT R13, R13, 0x3f800000, RZ, 0xfc, !PT ;  /* 0x3f8000000d0d7812 */ /* 0x000fe400078efcff */
[----:B------:R-:W-:Y:S02]  /*0440*/  FSEL R11, R6, +QNAN , P2 ;  /* 0x7fffffff060b7808 */ /* 0x000fe40001000000 */
[----:B------:R-:W-:-:S13]  /*0450*/  ISETP.NE.AND P1, PT, R7, RZ, PT ;  /* 0x000000ff0700720c */ /* 0x000fda0003f25270 */
[----:B------:R-:W-:Y:S05]  /*0460*/  @!P1 BRA `(.L_x_51) ;  /* 0x0000000000409947 */ /* 0x000fea0003800000 */
[----:B------:R-:W-:-:S04]  /*0470*/  LOP3.LUT R4, R4, 0x7fffff, RZ, 0xc0, !PT ;  /* 0x007fffff04047812 */ /* 0x000fc800078ec0ff */
[----:B------:R-:W-:-:S04]  /*0480*/  LOP3.LUT R4, R4, 0x3f800000, RZ, 0xfc, !PT ;  /* 0x3f80000004047812 */ /* 0x000fc800078efcff */
[----:B------:R0:W1:Y:S03]  /*0490*/  MUFU.RCP R6, R4 ;  /* 0x0000000400067308 */ /* 0x0000660000001000 */
.L_x_52:
[----:B------:R-:W-:-:S04]  /*04a0*/  VIMNMX.U32 R8, PT, PT, R7, 0xb800000, PT ;  /* 0x0b80000007087848 */ /* 0x000fc80003fe0000 */
[----:B------:R-:W-:Y:S01]  /*04b0*/  IADD3 R13, PT, PT, R8, R13, RZ ;  /* 0x0000000d080d7210 */ /* 0x000fe20007ffe0ff */
[----:B------:R-:W-:-:S04]  /*04c0*/  IMAD.IADD R7, R7, 0x1, -R8 ;  /* 0x0000000107077824 */ /* 0x000fc800078e0a08 */
[----:B-1----:R-:W-:Y:S01]  /*04d0*/  FMUL R9, R6, R13 ;  /* 0x0000000d06097220 */ /* 0x002fe20000400000 */
[----:B------:R-:W-:-:S03]  /*04e0*/  ISETP.NE.AND P1, PT, R7, RZ, PT ;  /* 0x000000ff0700720c */ /* 0x000fc60003f25270 */
[----:B------:R-:W-:-:S04]  /*04f0*/  FFMA R10, -R4, R9, R13 ;  /* 0x00000009040a7223 */ /* 0x000fc8000000010d */
[----:B------:R-:W-:-:S04]  /*0500*/  FFMA R10, R6, R10, R9 ;  /* 0x0000000a060a7223 */ /* 0x000fc80000000009 */
[----:B------:R-:W-:-:S04]  /*0510*/  FFMA R9, -R4, R10, R13 ;  /* 0x0000000a04097223 */ /* 0x000fc8000000010d */
[----:B------:R-:W-:-:S06]  /*0520*/  FFMA.RZ R9, R6, R9, R10 ;  /* 0x0000000906097223 */ /* 0x000fcc000000c00a */
[----:B------:R-:W1:Y:S02]  /*0530*/  FRND.TRUNC R9, R9 ;  /* 0x0000000900097307 */ /* 0x000e64000020d000 */
[----:B-1----:R-:W-:-:S05]  /*0540*/  FFMA R13, -R4, R9, R13 ;  /* 0x00000009040d7223 */ /* 0x002fca000000010d */
[----:B------:R-:W-:-:S13]  /*0550*/  ISETP.NE.AND P0, PT, R13, RZ, PT ;  /* 0x000000ff0d00720c */ /* 0x000fda0003f05270 */
[----:B------:R-:W-:Y:S05]  /*0560*/  @P0 BRA P1, `(.L_x_52) ;  /* 0xfffffffc00cc0947 */ /* 0x000fea000083ffff */
.L_x_51:
[----:B------:R-:W-:Y:S05]  /*0570*/  BSYNC.RECONVERGENT B1 ;  /* 0x0000000000017941 */ /* 0x000fea0003800200 */
.L_x_50:
[----:B0-----:R-:W-:-:S04]  /*0580*/  FMUL R4, R13, 1.1920928955078125e-07 ;  /* 0x340000000d047820 */ /* 0x001fc80000400000 */
[----:B------:R-:W-:-:S07]  /*0590*/  FMUL R13, R11, R4 ;  /* 0x000000040b0d7220 */ /* 0x000fce0000400000 */
.L_x_46:
[----:B------:R-:W-:Y:S05]  /*05a0*/  BSYNC.RECONVERGENT B0 ;  /* 0x0000000000007941 */ /* 0x000fea0003800200 */
.L_x_45:
[C---:B------:R-:W-:Y:S02]  /*05b0*/  FSETP.NAN.AND P0, PT, |R13|.reuse, |R13|, PT ;  /* 0x4000000d0d00720b */ /* 0x040fe40003f08200 */
[----:B------:R-:W-:-:S04]  /*05c0*/  LOP3.LUT R4, R13, 0x80000000, R5, 0xb8, !PT ;  /* 0x800000000d047812 */ /* 0x000fc800078eb805 */
[----:B------:R-:W-:-:S04]  /*05d0*/  FSEL R13, R13, R4, P0 ;  /* 0x000000040d0d7208 */ /* 0x000fc80000000000 */
[----:B------:R-:W-:-:S13]  /*05e0*/  FSETP.GEU.AND P0, PT, R13, RZ, PT ;  /* 0x000000ff0d00720b */ /* 0x000fda0003f0e000 */
[----:B------:R-:W-:-:S05]  /*05f0*/  @!P0 FADD R13, R0, R13 ;  /* 0x0000000d000d8221 */ /* 0x000fca0000000000 */
[----:B------:R-:W-:Y:S01]  /*0600*/  STG.E desc[UR4][R2.64], R13 ;  /* 0x0000000d02007986 */ /* 0x000fe2000c101904 */
[----:B------:R-:W-:Y:S05]  /*0610*/  EXIT ;  /* 0x000000000000794d */ /* 0x000fea0003800000 */
.L_x_53:
        /* <DEDUP_REMOVED lines=14> */
.L_x_59:


//--------------------- .nv.global.init           --------------------------
	.section	.nv.global.init,"aw",@progbits
.nv.global.init:
	.type		$str,@object
	.size		$str,(.L_0 - $str)
$str:
        /*0000*/ 	.byte	0x28, 0x25, 0x66, 0x2c, 0x25, 0x66, 0x2c, 0x25, 0x66, 0x29, 0x0a, 0x00
.L_0:


//--------------------- .nv.shared._Z19calcForces_intraboxPfS_PiS0_S_ --------------------------
	.section	.nv.shared._Z19calcForces_intraboxPfS_PiS0_S_,"aw",@nobits
	.sectionflags	@""
	.align	16
	.zero		1024


//--------------------- .nv.shared.reserved.0     --------------------------
	.section	.nv.shared.reserved.0,"aw",@nobits
	.weak		__nv_reservedSMEM_offset_0_alias
	.size		__nv_reservedSMEM_offset_0_alias, 0, 64
	.other		__nv_reservedSMEM_offset_0_alias,@"STO_CUDA_RESERVED_SHARED STV_DEFAULT"
__nv_reservedSMEM_offset_0_alias:
	.zero		0
	.zero		64


//--------------------- .nv.shared._Z11vv_update_vPfS_S_S_ --------------------------
	.section	.nv.shared._Z11vv_update_vPfS_S_S_,"aw",@nobits
	.sectionflags	@""
	.align	16
	.zero		1024


//--------------------- .nv.shared._Z11vv_update_rPfS_S_S_ --------------------------
	.section	.nv.shared._Z11vv_update_rPfS_S_S_,"aw",@nobits
	.sectionflags	@""
	.align	16
	.zero		1024


//--------------------- .nv.constant0._Z19calcForces_intraboxPfS_PiS0_S_ --------------------------
	.section	.nv.constant0._Z19calcForces_intraboxPfS_PiS0_S_,"a",@progbits
	.sectionflags	@""
	.align	4
.nv.constant0._Z19calcForces_intraboxPfS_PiS0_S_:
	.zero		936


//--------------------- .nv.constant0._Z11vv_update_vPfS_S_S_ --------------------------
	.section	.nv.constant0._Z11vv_update_vPfS_S_S_,"a",@progbits
	.sectionflags	@""
	.align	4
.nv.constant0._Z11vv_update_vPfS_S_S_:
	.zero		928


//--------------------- .nv.constant0._Z11vv_update_rPfS_S_S_ --------------------------
	.section	.nv.constant0._Z11vv_update_rPfS_S_S_,"a",@progbits
	.sectionflags	@""
	.align	4
.nv.constant0._Z11vv_update_rPfS_S_S_:
	.zero		928


//--------------------- SYMBOLS --------------------------

	.type		.nv.reservedSmem.offset0,@object
	.size		.nv.reservedSmem.offset0,0x4
	.type		.nv.reservedSmem.cap,@object
	.size		.nv.reservedSmem.cap,0x4
	.type		vprintf,@function
